//
// Generated by NVIDIA NVVM Compiler
//
// Compiler Build ID: CL-36424714
// Cuda compilation tools, release 13.0, V13.0.88
// Based on NVVM 20.0.0
//

.version 9.0
.target sm_100
.address_size 64

	// .globl	_Z15yuyv2yuv_kernalPhS_j
.func  (.param .b64 func_retval0) __internal_accurate_pow
(
	.param .b64 __internal_accurate_pow_param_0
)
;
.extern .shared .align 16 .b8 tp[];

.visible .entry _Z15yuyv2yuv_kernalPhS_j(
	.param .u64 .ptr .align 1 _Z15yuyv2yuv_kernalPhS_j_param_0,
	.param .u64 .ptr .align 1 _Z15yuyv2yuv_kernalPhS_j_param_1,
	.param .u32 _Z15yuyv2yuv_kernalPhS_j_param_2
)
{
	.reg .pred 	%p<4>;
	.reg .b16 	%rs<6>;
	.reg .b32 	%r<20>;
	.reg .b64 	%rd<12>;
	.reg .b64 	%fd<9>;

	ld.param.u64 	%rd1, [_Z15yuyv2yuv_kernalPhS_j_param_0];
	ld.param.u64 	%rd2, [_Z15yuyv2yuv_kernalPhS_j_param_1];
	ld.param.u32 	%r1, [_Z15yuyv2yuv_kernalPhS_j_param_2];
	cvta.to.global.u64 	%rd3, %rd2;
	cvta.to.global.u64 	%rd4, %rd1;
	mov.u32 	%r2, %ctaid.x;
	mov.u32 	%r3, %tid.x;
	mul.lo.s32 	%r4, %r1, %r2;
	shl.b32 	%r5, %r3, 1;
	shl.b32 	%r6, %r4, 1;
	add.s32 	%r7, %r6, %r5;
	cvt.s64.s32 	%rd5, %r7;
	add.s64 	%rd6, %rd4, %rd5;
	ld.global.u8 	%rs1, [%rd6];
	mov.u32 	%r8, tp;
	add.s32 	%r9, %r8, %r5;
	ld.global.u8 	%rs2, [%rd6+1];
	st.shared.v2.u8 	[%r9], {%rs1, %rs2};
	bar.sync 	0;
	ld.shared.u8 	%rs3, [%r9];
	add.s32 	%r10, %r4, %r3;
	mul.lo.s32 	%r11, %r10, 3;
	cvt.s64.s32 	%rd7, %r11;
	add.s64 	%rd8, %rd3, %rd7;
	st.global.u8 	[%rd8], %rs3;
	and.b32  	%r12, %r3, 1;
	cvt.rn.f64.u32 	%fd1, %r12;
	mov.f64 	%fd2, 0dBFF0000000000000;
	{
	.reg .b32 %temp; 
	mov.b64 	{%temp, %r13}, %fd2;
	}
	{
	.reg .b32 %temp; 
	mov.b64 	{%temp, %r14}, %fd1;
	}
	shr.u32 	%r15, %r14, 20;
	and.b32  	%r16, %r15, 2047;
	add.s32 	%r17, %r16, -1012;
	mov.b64 	%rd9, %fd1;
	shl.b64 	%rd10, %rd9, %r17;
	setp.eq.s64 	%p1, %rd10, -9223372036854775808;
	{ // callseq 0, 0
	.param .b64 param0;
	st.param.f64 	[param0], %fd1;
	.param .b64 retval0;
	call.uni (retval0), 
	__internal_accurate_pow, 
	(
	param0
	);
	ld.param.f64 	%fd3, [retval0];
	} // callseq 0
	setp.lt.s32 	%p2, %r13, 0;
	neg.f64 	%fd5, %fd3;
	selp.f64 	%fd6, %fd5, %fd3, %p1;
	selp.f64 	%fd7, %fd6, %fd3, %p2;
	setp.eq.s32 	%p3, %r12, 0;
	selp.f64 	%fd8, 0d3FF0000000000000, %fd7, %p3;
	cvt.rzi.s32.f64 	%r18, %fd8;
	add.s32 	%r19, %r9, %r18;
	ld.shared.u8 	%rs4, [%r19];
	st.global.u8 	[%rd8+1], %rs4;
	ld.shared.u8 	%rs5, [%r19+2];
	st.global.u8 	[%rd8+2], %rs5;
	ret;

}
	// .globl	_Z15yuyv2bgr_kernalPhS_j
.visible .entry _Z15yuyv2bgr_kernalPhS_j(
	.param .u64 .ptr .align 1 _Z15yuyv2bgr_kernalPhS_j_param_0,
	.param .u64 .ptr .align 1 _Z15yuyv2bgr_kernalPhS_j_param_1,
	.param .u32 _Z15yuyv2bgr_kernalPhS_j_param_2
)
{
	.reg .pred 	%p<4>;
	.reg .b16 	%rs<3>;
	.reg .b32 	%r<35>;
	.reg .b64 	%rd<12>;
	.reg .b64 	%fd<17>;

	ld.param.u64 	%rd1, [_Z15yuyv2bgr_kernalPhS_j_param_0];
	ld.param.u64 	%rd2, [_Z15yuyv2bgr_kernalPhS_j_param_1];
	ld.param.u32 	%r1, [_Z15yuyv2bgr_kernalPhS_j_param_2];
	cvta.to.global.u64 	%rd3, %rd2;
	cvta.to.global.u64 	%rd4, %rd1;
	mov.u32 	%r2, %ctaid.x;
	mov.u32 	%r3, %tid.x;
	mul.lo.s32 	%r4, %r1, %r2;
	shl.b32 	%r5, %r3, 1;
	shl.b32 	%r6, %r4, 1;
	add.s32 	%r7, %r6, %r5;
	cvt.s64.s32 	%rd5, %r7;
	add.s64 	%rd6, %rd4, %rd5;
	ld.global.u8 	%rs1, [%rd6];
	mov.u32 	%r8, tp;
	add.s32 	%r9, %r8, %r5;
	ld.global.u8 	%rs2, [%rd6+1];
	st.shared.v2.u8 	[%r9], {%rs1, %rs2};
	bar.sync 	0;
	ld.shared.u8 	%r10, [%r9];
	and.b32  	%r11, %r3, 1;
	cvt.rn.f64.u32 	%fd1, %r11;
	mov.f64 	%fd2, 0dBFF0000000000000;
	{
	.reg .b32 %temp; 
	mov.b64 	{%temp, %r12}, %fd2;
	}
	{
	.reg .b32 %temp; 
	mov.b64 	{%temp, %r13}, %fd1;
	}
	shr.u32 	%r14, %r13, 20;
	and.b32  	%r15, %r14, 2047;
	add.s32 	%r16, %r15, -1012;
	mov.b64 	%rd7, %fd1;
	shl.b64 	%rd8, %rd7, %r16;
	setp.eq.s64 	%p1, %rd8, -9223372036854775808;
	{ // callseq 1, 0
	.param .b64 param0;
	st.param.f64 	[param0], %fd1;
	.param .b64 retval0;
	call.uni (retval0), 
	__internal_accurate_pow, 
	(
	param0
	);
	ld.param.f64 	%fd3, [retval0];
	} // callseq 1
	setp.lt.s32 	%p2, %r12, 0;
	neg.f64 	%fd5, %fd3;
	selp.f64 	%fd6, %fd5, %fd3, %p1;
	selp.f64 	%fd7, %fd6, %fd3, %p2;
	setp.eq.s32 	%p3, %r11, 0;
	selp.f64 	%fd8, 0d3FF0000000000000, %fd7, %p3;
	cvt.rzi.s32.f64 	%r17, %fd8;
	add.s32 	%r18, %r9, %r17;
	ld.shared.u8 	%r19, [%r18];
	ld.shared.u8 	%r20, [%r18+2];
	add.s32 	%r21, %r10, -16;
	cvt.rn.f64.s32 	%fd9, %r21;
	mul.f64 	%fd10, %fd9, 0d3FF29FBE76C8B439;
	add.s32 	%r22, %r20, -128;
	cvt.rn.f64.s32 	%fd11, %r22;
	fma.rn.f64 	%fd12, %fd11, 0d400024DD2F1A9FBE, %fd10;
	cvt.rzi.s32.f64 	%r23, %fd12;
	add.s32 	%r24, %r19, -128;
	cvt.rn.f64.s32 	%fd13, %r24;
	fma.rn.f64 	%fd14, %fd13, 0dBFEA04189374BC6A, %fd10;
	fma.rn.f64 	%fd15, %fd11, 0dBFD90624DD2F1AA0, %fd14;
	cvt.rzi.s32.f64 	%r25, %fd15;
	fma.rn.f64 	%fd16, %fd13, 0d3FF989374BC6A7F0, %fd10;
	cvt.rzi.s32.f64 	%r26, %fd16;
	max.s32 	%r27, %r23, 0;
	min.s32 	%r28, %r27, 255;
	max.s32 	%r29, %r25, 0;
	min.s32 	%r30, %r29, 255;
	max.s32 	%r31, %r26, 0;
	min.s32 	%r32, %r31, 255;
	add.s32 	%r33, %r4, %r3;
	mul.lo.s32 	%r34, %r33, 3;
	cvt.s64.s32 	%rd10, %r34;
	add.s64 	%rd11, %rd3, %rd10;
	st.global.u8 	[%rd11+2], %r28;
	st.global.u8 	[%rd11+1], %r30;
	st.global.u8 	[%rd11], %r32;
	ret;

}
	// .globl	_Z15yuyv2dst_kernalPhS_PfS_jjhffffffhffffff
.visible .entry _Z15yuyv2dst_kernalPhS_PfS_jjhffffffhffffff(
	.param .u64 .ptr .align 1 _Z15yuyv2dst_kernalPhS_PfS_jjhffffffhffffff_param_0,
	.param .u64 .ptr .align 1 _Z15yuyv2dst_kernalPhS_PfS_jjhffffffhffffff_param_1,
	.param .u64 .ptr .align 1 _Z15yuyv2dst_kernalPhS_PfS_jjhffffffhffffff_param_2,
	.param .u64 .ptr .align 1 _Z15yuyv2dst_kernalPhS_PfS_jjhffffffhffffff_param_3,
	.param .u32 _Z15yuyv2dst_kernalPhS_PfS_jjhffffffhffffff_param_4,
	.param .u32 _Z15yuyv2dst_kernalPhS_PfS_jjhffffffhffffff_param_5,
	.param .u8 _Z15yuyv2dst_kernalPhS_PfS_jjhffffffhffffff_param_6,
	.param .f32 _Z15yuyv2dst_kernalPhS_PfS_jjhffffffhffffff_param_7,
	.param .f32 _Z15yuyv2dst_kernalPhS_PfS_jjhffffffhffffff_param_8,
	.param .f32 _Z15yuyv2dst_kernalPhS_PfS_jjhffffffhffffff_param_9,
	.param .f32 _Z15yuyv2dst_kernalPhS_PfS_jjhffffffhffffff_param_10,
	.param .f32 _Z15yuyv2dst_kernalPhS_PfS_jjhffffffhffffff_param_11,
	.param .f32 _Z15yuyv2dst_kernalPhS_PfS_jjhffffffhffffff_param_12,
	.param .u8 _Z15yuyv2dst_kernalPhS_PfS_jjhffffffhffffff_param_13,
	.param .f32 _Z15yuyv2dst_kernalPhS_PfS_jjhffffffhffffff_param_14,
	.param .f32 _Z15yuyv2dst_kernalPhS_PfS_jjhffffffhffffff_param_15,
	.param .f32 _Z15yuyv2dst_kernalPhS_PfS_jjhffffffhffffff_param_16,
	.param .f32 _Z15yuyv2dst_kernalPhS_PfS_jjhffffffhffffff_param_17,
	.param .f32 _Z15yuyv2dst_kernalPhS_PfS_jjhffffffhffffff_param_18,
	.param .f32 _Z15yuyv2dst_kernalPhS_PfS_jjhffffffhffffff_param_19
)
{
	.reg .pred 	%p<37>;
	.reg .b16 	%rs<13>;
	.reg .b32 	%r<42>;
	.reg .b32 	%f<51>;
	.reg .b64 	%rd<26>;
	.reg .b64 	%fd<94>;

	ld.param.u64 	%rd4, [_Z15yuyv2dst_kernalPhS_PfS_jjhffffffhffffff_param_0];
	ld.param.u32 	%r5, [_Z15yuyv2dst_kernalPhS_PfS_jjhffffffhffffff_param_4];
	ld.param.u32 	%r6, [_Z15yuyv2dst_kernalPhS_PfS_jjhffffffhffffff_param_5];
	ld.param.u8 	%rs12, [_Z15yuyv2dst_kernalPhS_PfS_jjhffffffhffffff_param_6];
	ld.param.f32 	%f10, [_Z15yuyv2dst_kernalPhS_PfS_jjhffffffhffffff_param_7];
	ld.param.f32 	%f11, [_Z15yuyv2dst_kernalPhS_PfS_jjhffffffhffffff_param_8];
	ld.param.f32 	%f13, [_Z15yuyv2dst_kernalPhS_PfS_jjhffffffhffffff_param_10];
	ld.param.f32 	%f14, [_Z15yuyv2dst_kernalPhS_PfS_jjhffffffhffffff_param_11];
	ld.param.f32 	%f15, [_Z15yuyv2dst_kernalPhS_PfS_jjhffffffhffffff_param_12];
	ld.param.u8 	%rs4, [_Z15yuyv2dst_kernalPhS_PfS_jjhffffffhffffff_param_13];
	ld.param.f32 	%f16, [_Z15yuyv2dst_kernalPhS_PfS_jjhffffffhffffff_param_14];
	ld.param.f32 	%f17, [_Z15yuyv2dst_kernalPhS_PfS_jjhffffffhffffff_param_15];
	ld.param.f32 	%f18, [_Z15yuyv2dst_kernalPhS_PfS_jjhffffffhffffff_param_16];
	ld.param.f32 	%f19, [_Z15yuyv2dst_kernalPhS_PfS_jjhffffffhffffff_param_17];
	ld.param.f32 	%f20, [_Z15yuyv2dst_kernalPhS_PfS_jjhffffffhffffff_param_18];
	ld.param.f32 	%f21, [_Z15yuyv2dst_kernalPhS_PfS_jjhffffffhffffff_param_19];
	cvta.to.global.u64 	%rd5, %rd4;
	mov.u32 	%r7, %ctaid.x;
	mov.u32 	%r1, %tid.x;
	mul.lo.s32 	%r2, %r6, %r5;
	mul.lo.s32 	%r3, %r5, %r7;
	shl.b32 	%r8, %r1, 1;
	shl.b32 	%r9, %r3, 1;
	add.s32 	%r10, %r9, %r8;
	cvt.s64.s32 	%rd6, %r10;
	add.s64 	%rd7, %rd5, %rd6;
	ld.global.u8 	%rs5, [%rd7];
	mov.u32 	%r11, tp;
	add.s32 	%r12, %r11, %r8;
	ld.global.u8 	%rs6, [%rd7+1];
	st.shared.v2.u8 	[%r12], {%rs5, %rs6};
	bar.sync 	0;
	ld.shared.u8 	%r13, [%r12];
	and.b32  	%r14, %r1, 1;
	cvt.rn.f64.u32 	%fd8, %r14;
	mov.f64 	%fd9, 0dBFF0000000000000;
	{
	.reg .b32 %temp; 
	mov.b64 	{%temp, %r15}, %fd9;
	}
	{
	.reg .b32 %temp; 
	mov.b64 	{%temp, %r16}, %fd8;
	}
	shr.u32 	%r17, %r16, 20;
	and.b32  	%r18, %r17, 2047;
	add.s32 	%r19, %r18, -1012;
	mov.b64 	%rd8, %fd8;
	shl.b64 	%rd9, %rd8, %r19;
	setp.eq.s64 	%p1, %rd9, -9223372036854775808;
	{ // callseq 2, 0
	.param .b64 param0;
	st.param.f64 	[param0], %fd8;
	.param .b64 retval0;
	call.uni (retval0), 
	__internal_accurate_pow, 
	(
	param0
	);
	ld.param.f64 	%fd10, [retval0];
	} // callseq 2
	setp.lt.s32 	%p2, %r15, 0;
	neg.f64 	%fd12, %fd10;
	selp.f64 	%fd13, %fd12, %fd10, %p1;
	selp.f64 	%fd14, %fd13, %fd10, %p2;
	setp.eq.s32 	%p3, %r14, 0;
	selp.f64 	%fd15, 0d3FF0000000000000, %fd14, %p3;
	cvt.rzi.s32.f64 	%r20, %fd15;
	add.s32 	%r21, %r12, %r20;
	ld.shared.u8 	%r22, [%r21];
	ld.shared.u8 	%r23, [%r21+2];
	add.s32 	%r24, %r13, -16;
	cvt.rn.f64.s32 	%fd16, %r24;
	mul.f64 	%fd17, %fd16, 0d3FF29FBE76C8B439;
	add.s32 	%r25, %r23, -128;
	cvt.rn.f64.s32 	%fd18, %r25;
	fma.rn.f64 	%fd19, %fd18, 0d400024DD2F1A9FBE, %fd17;
	cvt.rn.f32.f64 	%f22, %fd19;
	add.s32 	%r26, %r22, -128;
	cvt.rn.f64.s32 	%fd20, %r26;
	fma.rn.f64 	%fd21, %fd20, 0dBFEA04189374BC6A, %fd17;
	fma.rn.f64 	%fd22, %fd18, 0dBFD90624DD2F1AA0, %fd21;
	cvt.rn.f32.f64 	%f23, %fd22;
	fma.rn.f64 	%fd23, %fd20, 0d3FF989374BC6A7F0, %fd17;
	cvt.rn.f32.f64 	%f24, %fd23;
	setp.gt.f32 	%p4, %f22, 0f437F0000;
	setp.lt.f32 	%p5, %f22, 0f00000000;
	selp.f32 	%f25, 0f00000000, %f22, %p5;
	selp.f32 	%f1, 0f437F0000, %f25, %p4;
	setp.gt.f32 	%p6, %f23, 0f437F0000;
	setp.lt.f32 	%p7, %f23, 0f00000000;
	selp.f32 	%f26, 0f00000000, %f23, %p7;
	selp.f32 	%f2, 0f437F0000, %f26, %p6;
	setp.gt.f32 	%p8, %f24, 0f437F0000;
	setp.lt.f32 	%p9, %f24, 0f00000000;
	selp.f32 	%f27, 0f00000000, %f24, %p9;
	selp.f32 	%f3, 0f437F0000, %f27, %p8;
	div.rn.f32 	%f4, %f3, 0f437F0000;
	div.rn.f32 	%f5, %f2, 0f437F0000;
	div.rn.f32 	%f6, %f1, 0f437F0000;
	sub.f32 	%f28, %f6, %f5;
	add.f32 	%f29, %f6, %f28;
	sub.f32 	%f30, %f29, %f4;
	cvt.f64.f32 	%fd24, %f30;
	mul.f64 	%fd25, %fd24, 0d3FE0000000000000;
	sub.f32 	%f31, %f6, %f4;
	sub.f32 	%f32, %f5, %f4;
	mul.f32 	%f33, %f31, %f32;
	fma.rn.f32 	%f34, %f28, %f28, %f33;
	add.f32 	%f35, %f34, 0f358637BD;
	sqrt.rn.f32 	%f36, %f35;
	cvt.f64.f32 	%fd26, %f36;
	div.rn.f64 	%fd1, %fd25, %fd26;
	{
	.reg .b32 %temp; 
	mov.b64 	{%temp, %r4}, %fd1;
	}
	abs.f64 	%fd2, %fd1;
	{
	.reg .b32 %temp; 
	mov.b64 	{%temp, %r27}, %fd2;
	}
	setp.gt.s32 	%p10, %r27, 1071801957;
	@%p10 bra 	$L__BB2_4;
	mul.f64 	%fd67, %fd1, %fd1;
	fma.rn.f64 	%fd68, %fd67, 0d3FB0066BDC1895E9, 0dBFB3823B180754AF;
	fma.rn.f64 	%fd69, %fd68, %fd67, 0d3FB11E52CC2F79AE;
	fma.rn.f64 	%fd70, %fd69, %fd67, 0dBF924EAF3526861B;
	fma.rn.f64 	%fd71, %fd70, %fd67, 0d3F91DF02A31E6CB7;
	fma.rn.f64 	%fd72, %fd71, %fd67, 0d3F847D18B0EEC6CC;
	fma.rn.f64 	%fd73, %fd72, %fd67, 0d3F8D0AF961BA53B0;
	fma.rn.f64 	%fd74, %fd73, %fd67, 0d3F91BF7734CF1C48;
	fma.rn.f64 	%fd75, %fd74, %fd67, 0d3F96E91483144EF7;
	fma.rn.f64 	%fd76, %fd75, %fd67, 0d3F9F1C6E0A4F9F81;
	fma.rn.f64 	%fd77, %fd76, %fd67, 0d3FA6DB6DC27FA92B;
	fma.rn.f64 	%fd78, %fd77, %fd67, 0d3FB333333320F91B;
	fma.rn.f64 	%fd79, %fd78, %fd67, 0d3FC5555555555F4D;
	mul.f64 	%fd80, %fd67, %fd79;
	fma.rn.f64 	%fd3, %fd80, %fd2, %fd2;
	setp.gt.s32 	%p14, %r4, -1;
	@%p14 bra 	$L__BB2_3;
	mov.f64 	%fd85, 0d3C91A62633145C07;
	add.rn.f64 	%fd86, %fd3, %fd85;
	mov.f64 	%fd87, 0d3FF921FB54442D18;
	add.rn.f64 	%fd93, %fd87, %fd86;
	bra.uni 	$L__BB2_5;
$L__BB2_3:
	mov.f64 	%fd81, 0dBC91A62633145C07;
	add.rn.f64 	%fd82, %fd3, %fd81;
	neg.f64 	%fd83, %fd82;
	mov.f64 	%fd84, 0d3FF921FB54442D18;
	add.rn.f64 	%fd93, %fd84, %fd83;
	bra.uni 	$L__BB2_5;
$L__BB2_4:
	mov.f64 	%fd27, 0d3FF0000000000000;
	sub.f64 	%fd28, %fd27, %fd2;
	{
	.reg .b32 %temp; 
	mov.b64 	{%r28, %temp}, %fd28;
	}
	{
	.reg .b32 %temp; 
	mov.b64 	{%temp, %r29}, %fd28;
	}
	add.s32 	%r30, %r29, -1048576;
	mov.b64 	%fd29, {%r28, %r30};
	rsqrt.approx.ftz.f64 	%fd30, %fd29;
	{
	.reg .b32 %temp; 
	mov.b64 	{%r31, %temp}, %fd30;
	}
	{
	.reg .b32 %temp; 
	mov.b64 	{%temp, %r32}, %fd30;
	}
	add.s32 	%r33, %r32, -1048576;
	mov.b64 	%fd31, {%r31, %r33};
	mul.f64 	%fd32, %fd29, %fd30;
	neg.f64 	%fd33, %fd32;
	fma.rn.f64 	%fd34, %fd32, %fd33, %fd29;
	fma.rn.f64 	%fd35, %fd34, %fd31, %fd32;
	neg.f64 	%fd36, %fd35;
	fma.rn.f64 	%fd37, %fd30, %fd36, 0d3FF0000000000000;
	fma.rn.f64 	%fd38, %fd37, %fd31, %fd31;
	fma.rn.f64 	%fd39, %fd35, %fd36, %fd29;
	fma.rn.f64 	%fd40, %fd39, %fd38, %fd35;
	{
	.reg .b32 %temp; 
	mov.b64 	{%r34, %temp}, %fd40;
	}
	{
	.reg .b32 %temp; 
	mov.b64 	{%temp, %r35}, %fd40;
	}
	add.s32 	%r36, %r35, 1048576;
	mov.b64 	%fd41, {%r34, %r36};
	fma.rn.f64 	%fd42, %fd28, 0d3EC715B371155F70, 0dBEBAC2FE66FAAC4B;
	fma.rn.f64 	%fd43, %fd42, %fd28, 0d3ED9A9B88EFCD9B8;
	fma.rn.f64 	%fd44, %fd43, %fd28, 0d3EDD0F40A8A0C4C3;
	fma.rn.f64 	%fd45, %fd44, %fd28, 0d3EF46D4CFA9E0E1F;
	fma.rn.f64 	%fd46, %fd45, %fd28, 0d3F079C168D1E2422;
	fma.rn.f64 	%fd47, %fd46, %fd28, 0d3F1C9A88C3BCA540;
	fma.rn.f64 	%fd48, %fd47, %fd28, 0d3F31C4E64BD476DF;
	fma.rn.f64 	%fd49, %fd48, %fd28, 0d3F46E8BA60009C8F;
	fma.rn.f64 	%fd50, %fd49, %fd28, 0d3F5F1C71C62B05A2;
	fma.rn.f64 	%fd51, %fd50, %fd28, 0d3F76DB6DB6DC9F2C;
	fma.rn.f64 	%fd52, %fd51, %fd28, 0d3F9333333333329C;
	fma.rn.f64 	%fd53, %fd52, %fd28, 0d3FB5555555555555;
	setp.lt.s32 	%p11, %r29, 1;
	mov.f64 	%fd54, 0d0000000000000000;
	mul.rn.f64 	%fd55, %fd2, %fd54;
	mul.f64 	%fd56, %fd28, %fd53;
	fma.rn.f64 	%fd57, %fd56, %fd41, %fd41;
	selp.f64 	%fd58, %fd55, %fd57, %p11;
	setp.lt.s32 	%p12, %r29, 0;
	mov.f64 	%fd59, 0d7FF0000000000000;
	mul.rn.f64 	%fd60, %fd58, %fd59;
	selp.f64 	%fd61, %fd60, %fd58, %p12;
	setp.lt.s32 	%p13, %r4, 0;
	mov.f64 	%fd62, 0dBCA1A62633145C07;
	add.rn.f64 	%fd63, %fd61, %fd62;
	neg.f64 	%fd64, %fd63;
	mov.f64 	%fd65, 0d400921FB54442D18;
	add.rn.f64 	%fd66, %fd65, %fd64;
	selp.f64 	%fd93, %fd66, %fd61, %p13;
$L__BB2_5:
	ld.param.f32 	%f50, [_Z15yuyv2dst_kernalPhS_PfS_jjhffffffhffffff_param_9];
	setp.lt.f32 	%p15, %f5, %f6;
	selp.f32 	%f37, %f5, %f6, %p15;
	add.f32 	%f38, %f4, %f5;
	add.f32 	%f39, %f6, %f38;
	div.rn.f32 	%f40, %f39, 0f40400000;
	add.f32 	%f41, %f40, 0f358637BD;
	cvt.rn.f32.f64 	%f42, %fd93;
	setp.gt.f32 	%p16, %f4, %f5;
	cvt.f64.f32 	%fd88, %f42;
	mov.f64 	%fd89, 0d401921FB54442D18;
	sub.f64 	%fd90, %fd89, %fd88;
	cvt.rn.f32.f64 	%f43, %fd90;
	selp.f32 	%f44, %f43, %f42, %p16;
	mul.f32 	%f45, %f44, 0f43340000;
	cvt.f64.f32 	%fd91, %f45;
	div.rn.f64 	%fd92, %fd91, 0d400921FB54442D18;
	cvt.rn.f32.f64 	%f7, %fd92;
	setp.lt.f32 	%p17, %f4, %f37;
	selp.f32 	%f46, %f4, %f37, %p17;
	div.rn.f32 	%f47, %f46, %f41;
	mov.f32 	%f48, 0f3F800000;
	sub.f32 	%f49, %f48, %f47;
	mul.f32 	%f8, %f49, 0f42C80000;
	mul.f32 	%f9, %f41, 0f42C80000;
	setp.le.f32 	%p18, %f10, %f7;
	setp.ge.f32 	%p19, %f11, %f7;
	and.pred  	%p20, %p18, %p19;
	setp.ge.f32 	%p21, %f8, %f50;
	setp.le.f32 	%p22, %f8, %f13;
	and.pred  	%p23, %p21, %p22;
	and.pred  	%p25, %p20, %p23;
	setp.ge.f32 	%p26, %f9, %f14;
	setp.le.f32 	%p27, %f9, %f15;
	and.pred  	%p28, %p26, %p27;
	and.pred  	%p30, %p25, %p28;
	@%p30 bra 	$L__BB2_7;
	setp.le.f32 	%p31, %f16, %f7;
	setp.ge.f32 	%p32, %f17, %f7;
	setp.ge.f32 	%p33, %f8, %f18;
	setp.le.f32 	%p34, %f8, %f19;
	setp.ge.f32 	%p35, %f9, %f20;
	setp.le.f32 	%p36, %f9, %f21;
	selp.b16 	%rs7, %rs4, 0, %p36;
	selp.b16 	%rs8, %rs7, 0, %p35;
	selp.b16 	%rs9, %rs8, 0, %p34;
	selp.b16 	%rs10, %rs9, 0, %p33;
	selp.b16 	%rs11, %rs10, 0, %p32;
	selp.b16 	%rs12, %rs11, 0, %p31;
$L__BB2_7:
	ld.param.u64 	%rd25, [_Z15yuyv2dst_kernalPhS_PfS_jjhffffffhffffff_param_3];
	ld.param.u64 	%rd24, [_Z15yuyv2dst_kernalPhS_PfS_jjhffffffhffffff_param_2];
	ld.param.u64 	%rd23, [_Z15yuyv2dst_kernalPhS_PfS_jjhffffffhffffff_param_1];
	cvta.to.global.u64 	%rd11, %rd25;
	add.s32 	%r37, %r3, %r1;
	cvt.s64.s32 	%rd12, %r37;
	add.s64 	%rd13, %rd11, %rd12;
	st.global.u8 	[%rd13], %rs12;
	cvta.to.global.u64 	%rd14, %rd23;
	cvta.to.global.u64 	%rd15, %rd24;
	cvt.rzi.u32.f32 	%r38, %f3;
	mul.lo.s32 	%r39, %r37, 3;
	cvt.s64.s32 	%rd16, %r39;
	add.s64 	%rd17, %rd14, %rd16;
	st.global.u8 	[%rd17], %r38;
	cvt.rzi.u32.f32 	%r40, %f2;
	st.global.u8 	[%rd17+1], %r40;
	cvt.rzi.u32.f32 	%r41, %f1;
	st.global.u8 	[%rd17+2], %r41;
	mul.wide.s32 	%rd18, %r37, 4;
	add.s64 	%rd19, %rd15, %rd18;
	st.global.f32 	[%rd19], %f6;
	mul.wide.s32 	%rd20, %r2, 4;
	add.s64 	%rd21, %rd19, %rd20;
	st.global.f32 	[%rd21], %f5;
	add.s64 	%rd22, %rd21, %rd20;
	st.global.f32 	[%rd22], %f4;
	ret;

}
	// .globl	_Z14resizew_kernalPfiiS_ii
.visible .entry _Z14resizew_kernalPfiiS_ii(
	.param .u64 .ptr .align 1 _Z14resizew_kernalPfiiS_ii_param_0,
	.param .u32 _Z14resizew_kernalPfiiS_ii_param_1,
	.param .u32 _Z14resizew_kernalPfiiS_ii_param_2,
	.param .u64 .ptr .align 1 _Z14resizew_kernalPfiiS_ii_param_3,
	.param .u32 _Z14resizew_kernalPfiiS_ii_param_4,
	.param .u32 _Z14resizew_kernalPfiiS_ii_param_5
)
{
	.reg .pred 	%p<2>;
	.reg .b32 	%r<14>;
	.reg .b32 	%f<22>;
	.reg .b64 	%rd<15>;

	ld.param.u64 	%rd1, [_Z14resizew_kernalPfiiS_ii_param_0];
	ld.param.u32 	%r3, [_Z14resizew_kernalPfiiS_ii_param_1];
	ld.param.u32 	%r4, [_Z14resizew_kernalPfiiS_ii_param_2];
	ld.param.u64 	%rd2, [_Z14resizew_kernalPfiiS_ii_param_3];
	ld.param.u32 	%r5, [_Z14resizew_kernalPfiiS_ii_param_4];
	ld.param.u32 	%r6, [_Z14resizew_kernalPfiiS_ii_param_5];
	mov.u32 	%r1, %tid.x;
	add.s32 	%r7, %r3, -1;
	cvt.rn.f32.s32 	%f2, %r7;
	add.s32 	%r8, %r5, -1;
	cvt.rn.f32.s32 	%f3, %r8;
	div.rn.f32 	%f4, %f2, %f3;
	cvt.rn.f32.u32 	%f5, %r1;
	mul.f32 	%f1, %f4, %f5;
	cvt.rzi.s32.f32 	%r2, %f1;
	setp.ge.s32 	%p1, %r2, %r7;
	@%p1 bra 	$L__BB3_2;
	mov.u32 	%r9, %ctaid.x;
	cvt.rn.f32.s32 	%f6, %r2;
	sub.f32 	%f7, %f1, %f6;
	cvta.to.global.u64 	%rd3, %rd1;
	cvta.to.global.u64 	%rd4, %rd2;
	mov.f32 	%f8, 0f3F800000;
	sub.f32 	%f9, %f8, %f7;
	mad.lo.s32 	%r10, %r3, %r9, %r2;
	mul.wide.s32 	%rd5, %r10, 4;
	add.s64 	%rd6, %rd3, %rd5;
	ld.global.f32 	%f10, [%rd6];
	ld.global.f32 	%f11, [%rd6+4];
	mul.f32 	%f12, %f7, %f11;
	fma.rn.f32 	%f13, %f9, %f10, %f12;
	mad.lo.s32 	%r11, %r5, %r9, %r1;
	mul.wide.s32 	%rd7, %r11, 4;
	add.s64 	%rd8, %rd4, %rd7;
	st.global.f32 	[%rd8], %f13;
	mul.lo.s32 	%r12, %r4, %r3;
	mul.wide.s32 	%rd9, %r12, 4;
	add.s64 	%rd10, %rd6, %rd9;
	ld.global.f32 	%f14, [%rd10];
	ld.global.f32 	%f15, [%rd10+4];
	mul.f32 	%f16, %f7, %f15;
	fma.rn.f32 	%f17, %f9, %f14, %f16;
	mul.lo.s32 	%r13, %r6, %r5;
	mul.wide.s32 	%rd11, %r13, 4;
	add.s64 	%rd12, %rd8, %rd11;
	st.global.f32 	[%rd12], %f17;
	add.s64 	%rd13, %rd10, %rd9;
	ld.global.f32 	%f18, [%rd13];
	ld.global.f32 	%f19, [%rd13+4];
	mul.f32 	%f20, %f7, %f19;
	fma.rn.f32 	%f21, %f9, %f18, %f20;
	add.s64 	%rd14, %rd12, %rd11;
	st.global.f32 	[%rd14], %f21;
$L__BB3_2:
	ret;

}
	// .globl	_Z14resizeh_kernalPfiiS_ii
.visible .entry _Z14resizeh_kernalPfiiS_ii(
	.param .u64 .ptr .align 1 _Z14resizeh_kernalPfiiS_ii_param_0,
	.param .u32 _Z14resizeh_kernalPfiiS_ii_param_1,
	.param .u32 _Z14resizeh_kernalPfiiS_ii_param_2,
	.param .u64 .ptr .align 1 _Z14resizeh_kernalPfiiS_ii_param_3,
	.param .u32 _Z14resizeh_kernalPfiiS_ii_param_4,
	.param .u32 _Z14resizeh_kernalPfiiS_ii_param_5
)
{
	.reg .pred 	%p<2>;
	.reg .b32 	%r<15>;
	.reg .b32 	%f<22>;
	.reg .b64 	%rd<19>;

	ld.param.u64 	%rd1, [_Z14resizeh_kernalPfiiS_ii_param_0];
	ld.param.u32 	%r5, [_Z14resizeh_kernalPfiiS_ii_param_1];
	ld.param.u32 	%r6, [_Z14resizeh_kernalPfiiS_ii_param_2];
	ld.param.u64 	%rd2, [_Z14resizeh_kernalPfiiS_ii_param_3];
	ld.param.u32 	%r7, [_Z14resizeh_kernalPfiiS_ii_param_4];
	ld.param.u32 	%r8, [_Z14resizeh_kernalPfiiS_ii_param_5];
	mov.u32 	%r9, %ctaid.x;
	mul.lo.s32 	%r1, %r8, %r7;
	mul.lo.s32 	%r2, %r6, %r5;
	mul.lo.s32 	%r3, %r7, %r9;
	add.s32 	%r10, %r6, -1;
	cvt.rn.f32.s32 	%f2, %r10;
	add.s32 	%r11, %r8, -1;
	cvt.rn.f32.s32 	%f3, %r11;
	div.rn.f32 	%f4, %f2, %f3;
	cvt.rn.f32.u32 	%f5, %r9;
	mul.f32 	%f6, %f4, %f5;
	cvt.rzi.s32.f32 	%r4, %f6;
	cvt.rn.f32.s32 	%f7, %r4;
	sub.f32 	%f1, %f6, %f7;
	setp.ge.s32 	%p1, %r4, %r10;
	@%p1 bra 	$L__BB4_2;
	cvta.to.global.u64 	%rd3, %rd1;
	cvta.to.global.u64 	%rd4, %rd2;
	mov.u32 	%r12, %tid.x;
	mov.f32 	%f8, 0f3F800000;
	sub.f32 	%f9, %f8, %f1;
	mad.lo.s32 	%r13, %r4, %r5, %r12;
	mul.wide.s32 	%rd5, %r13, 4;
	add.s64 	%rd6, %rd3, %rd5;
	ld.global.f32 	%f10, [%rd6];
	mul.wide.s32 	%rd7, %r5, 4;
	add.s64 	%rd8, %rd6, %rd7;
	ld.global.f32 	%f11, [%rd8];
	mul.f32 	%f12, %f1, %f11;
	fma.rn.f32 	%f13, %f9, %f10, %f12;
	add.s32 	%r14, %r3, %r12;
	mul.wide.s32 	%rd9, %r14, 4;
	add.s64 	%rd10, %rd4, %rd9;
	st.global.f32 	[%rd10], %f13;
	mul.wide.s32 	%rd11, %r2, 4;
	add.s64 	%rd12, %rd6, %rd11;
	ld.global.f32 	%f14, [%rd12];
	add.s64 	%rd13, %rd12, %rd7;
	ld.global.f32 	%f15, [%rd13];
	mul.f32 	%f16, %f1, %f15;
	fma.rn.f32 	%f17, %f9, %f14, %f16;
	mul.wide.s32 	%rd14, %r1, 4;
	add.s64 	%rd15, %rd10, %rd14;
	st.global.f32 	[%rd15], %f17;
	add.s64 	%rd16, %rd12, %rd11;
	ld.global.f32 	%f18, [%rd16];
	add.s64 	%rd17, %rd16, %rd7;
	ld.global.f32 	%f19, [%rd17];
	mul.f32 	%f20, %f1, %f19;
	fma.rn.f32 	%f21, %f9, %f18, %f20;
	add.s64 	%rd18, %rd15, %rd14;
	st.global.f32 	[%rd18], %f21;
$L__BB4_2:
	ret;

}
.func  (.param .b64 func_retval0) __internal_accurate_pow(
	.param .b64 __internal_accurate_pow_param_0
)
{
	.reg .pred 	%p<8>;
	.reg .b32 	%r<46>;
	.reg .b32 	%f<3>;
	.reg .b64 	%fd<109>;

	ld.param.f64 	%fd10, [__internal_accurate_pow_param_0];
	mov.f64 	%fd11, 0d3FF0000000000000;
	{
	.reg .b32 %temp; 
	mov.b64 	{%temp, %r8}, %fd11;
	}
	{
	.reg .b32 %temp; 
	mov.b64 	{%r9, %temp}, %fd11;
	}
	shr.u32 	%r10, %r8, 20;
	setp.lt.u32 	%p1, %r8, 1048576;
	mov.f64 	%fd12, 0d4350000000000000;
	{
	.reg .b32 %temp; 
	mov.b64 	{%temp, %r11}, %fd12;
	}
	{
	.reg .b32 %temp; 
	mov.b64 	{%r12, %temp}, %fd12;
	}
	shr.u32 	%r13, %r11, 20;
	add.s32 	%r14, %r13, -54;
	selp.b32 	%r15, %r12, %r9, %p1;
	selp.b32 	%r16, %r11, %r8, %p1;
	selp.b32 	%r1, %r14, %r10, %p1;
	add.s32 	%r45, %r1, -1023;
	and.b32  	%r17, %r16, -2146435073;
	or.b32  	%r18, %r17, 1072693248;
	mov.b64 	%fd107, {%r15, %r18};
	setp.lt.u32 	%p2, %r18, 1073127583;
	@%p2 bra 	$L__BB5_2;
	{
	.reg .b32 %temp; 
	mov.b64 	{%r19, %temp}, %fd107;
	}
	{
	.reg .b32 %temp; 
	mov.b64 	{%temp, %r20}, %fd107;
	}
	add.s32 	%r21, %r20, -1048576;
	mov.b64 	%fd107, {%r19, %r21};
	add.s32 	%r45, %r1, -1022;
$L__BB5_2:
	add.f64 	%fd13, %fd107, 0dBFF0000000000000;
	add.f64 	%fd14, %fd107, 0d3FF0000000000000;
	rcp.approx.ftz.f64 	%fd15, %fd14;
	neg.f64 	%fd16, %fd14;
	fma.rn.f64 	%fd17, %fd16, %fd15, 0d3FF0000000000000;
	fma.rn.f64 	%fd18, %fd17, %fd17, %fd17;
	fma.rn.f64 	%fd19, %fd18, %fd15, %fd15;
	mul.f64 	%fd20, %fd13, %fd19;
	fma.rn.f64 	%fd21, %fd13, %fd19, %fd20;
	mul.f64 	%fd22, %fd21, %fd21;
	fma.rn.f64 	%fd23, %fd22, 0d3EB0F5FF7D2CAFE2, 0d3ED0F5D241AD3B5A;
	fma.rn.f64 	%fd24, %fd23, %fd22, 0d3EF3B20A75488A3F;
	fma.rn.f64 	%fd25, %fd24, %fd22, 0d3F1745CDE4FAECD5;
	fma.rn.f64 	%fd26, %fd25, %fd22, 0d3F3C71C7258A578B;
	fma.rn.f64 	%fd27, %fd26, %fd22, 0d3F6249249242B910;
	fma.rn.f64 	%fd28, %fd27, %fd22, 0d3F89999999999DFB;
	sub.f64 	%fd29, %fd13, %fd21;
	add.f64 	%fd30, %fd29, %fd29;
	neg.f64 	%fd31, %fd21;
	fma.rn.f64 	%fd32, %fd31, %fd13, %fd30;
	mul.f64 	%fd33, %fd19, %fd32;
	fma.rn.f64 	%fd34, %fd22, %fd28, 0d3FB5555555555555;
	mov.f64 	%fd35, 0d3FB5555555555555;
	sub.f64 	%fd36, %fd35, %fd34;
	fma.rn.f64 	%fd37, %fd22, %fd28, %fd36;
	add.f64 	%fd38, %fd37, 0dBC46A4CB00B9E7B0;
	add.f64 	%fd39, %fd34, %fd38;
	sub.f64 	%fd40, %fd34, %fd39;
	add.f64 	%fd41, %fd38, %fd40;
	mul.rn.f64 	%fd42, %fd21, %fd21;
	neg.f64 	%fd43, %fd42;
	fma.rn.f64 	%fd44, %fd21, %fd21, %fd43;
	{
	.reg .b32 %temp; 
	mov.b64 	{%r22, %temp}, %fd33;
	}
	{
	.reg .b32 %temp; 
	mov.b64 	{%temp, %r23}, %fd33;
	}
	add.s32 	%r24, %r23, 1048576;
	mov.b64 	%fd45, {%r22, %r24};
	fma.rn.f64 	%fd46, %fd21, %fd45, %fd44;
	mul.rn.f64 	%fd47, %fd42, %fd21;
	neg.f64 	%fd48, %fd47;
	fma.rn.f64 	%fd49, %fd42, %fd21, %fd48;
	fma.rn.f64 	%fd50, %fd42, %fd33, %fd49;
	fma.rn.f64 	%fd51, %fd46, %fd21, %fd50;
	mul.rn.f64 	%fd52, %fd39, %fd47;
	neg.f64 	%fd53, %fd52;
	fma.rn.f64 	%fd54, %fd39, %fd47, %fd53;
	fma.rn.f64 	%fd55, %fd39, %fd51, %fd54;
	fma.rn.f64 	%fd56, %fd41, %fd47, %fd55;
	add.f64 	%fd57, %fd52, %fd56;
	sub.f64 	%fd58, %fd52, %fd57;
	add.f64 	%fd59, %fd56, %fd58;
	add.f64 	%fd60, %fd21, %fd57;
	sub.f64 	%fd61, %fd21, %fd60;
	add.f64 	%fd62, %fd57, %fd61;
	add.f64 	%fd63, %fd59, %fd62;
	add.f64 	%fd64, %fd33, %fd63;
	add.f64 	%fd65, %fd60, %fd64;
	sub.f64 	%fd66, %fd60, %fd65;
	add.f64 	%fd67, %fd64, %fd66;
	xor.b32  	%r25, %r45, -2147483648;
	mov.b32 	%r26, 1127219200;
	mov.b64 	%fd68, {%r25, %r26};
	mov.b32 	%r27, -2147483648;
	mov.b64 	%fd69, {%r27, %r26};
	sub.f64 	%fd70, %fd68, %fd69;
	fma.rn.f64 	%fd71, %fd70, 0d3FE62E42FEFA39EF, %fd65;
	fma.rn.f64 	%fd72, %fd70, 0dBFE62E42FEFA39EF, %fd71;
	sub.f64 	%fd73, %fd72, %fd65;
	sub.f64 	%fd74, %fd67, %fd73;
	fma.rn.f64 	%fd75, %fd70, 0d3C7ABC9E3B39803F, %fd74;
	add.f64 	%fd76, %fd71, %fd75;
	sub.f64 	%fd77, %fd71, %fd76;
	add.f64 	%fd78, %fd75, %fd77;
	{
	.reg .b32 %temp; 
	mov.b64 	{%temp, %r28}, %fd10;
	}
	{
	.reg .b32 %temp; 
	mov.b64 	{%r29, %temp}, %fd10;
	}
	shl.b32 	%r30, %r28, 1;
	setp.gt.u32 	%p3, %r30, -33554433;
	and.b32  	%r31, %r28, -15728641;
	selp.b32 	%r32, %r31, %r28, %p3;
	mov.b64 	%fd79, {%r29, %r32};
	mul.rn.f64 	%fd80, %fd76, %fd79;
	neg.f64 	%fd81, %fd80;
	fma.rn.f64 	%fd82, %fd76, %fd79, %fd81;
	fma.rn.f64 	%fd83, %fd78, %fd79, %fd82;
	add.f64 	%fd4, %fd80, %fd83;
	sub.f64 	%fd84, %fd80, %fd4;
	add.f64 	%fd5, %fd83, %fd84;
	fma.rn.f64 	%fd85, %fd4, 0d3FF71547652B82FE, 0d4338000000000000;
	{
	.reg .b32 %temp; 
	mov.b64 	{%r5, %temp}, %fd85;
	}
	mov.f64 	%fd86, 0dC338000000000000;
	add.rn.f64 	%fd87, %fd85, %fd86;
	fma.rn.f64 	%fd88, %fd87, 0dBFE62E42FEFA39EF, %fd4;
	fma.rn.f64 	%fd89, %fd87, 0dBC7ABC9E3B39803F, %fd88;
	fma.rn.f64 	%fd90, %fd89, 0d3E5ADE1569CE2BDF, 0d3E928AF3FCA213EA;
	fma.rn.f64 	%fd91, %fd90, %fd89, 0d3EC71DEE62401315;
	fma.rn.f64 	%fd92, %fd91, %fd89, 0d3EFA01997C89EB71;
	fma.rn.f64 	%fd93, %fd92, %fd89, 0d3F2A01A014761F65;
	fma.rn.f64 	%fd94, %fd93, %fd89, 0d3F56C16C1852B7AF;
	fma.rn.f64 	%fd95, %fd94, %fd89, 0d3F81111111122322;
	fma.rn.f64 	%fd96, %fd95, %fd89, 0d3FA55555555502A1;
	fma.rn.f64 	%fd97, %fd96, %fd89, 0d3FC5555555555511;
	fma.rn.f64 	%fd98, %fd97, %fd89, 0d3FE000000000000B;
	fma.rn.f64 	%fd99, %fd98, %fd89, 0d3FF0000000000000;
	fma.rn.f64 	%fd100, %fd99, %fd89, 0d3FF0000000000000;
	{
	.reg .b32 %temp; 
	mov.b64 	{%r6, %temp}, %fd100;
	}
	{
	.reg .b32 %temp; 
	mov.b64 	{%temp, %r7}, %fd100;
	}
	shl.b32 	%r33, %r5, 20;
	add.s32 	%r34, %r33, %r7;
	mov.b64 	%fd108, {%r6, %r34};
	{
	.reg .b32 %temp; 
	mov.b64 	{%temp, %r35}, %fd4;
	}
	mov.b32 	%f2, %r35;
	abs.f32 	%f1, %f2;
	setp.lt.f32 	%p4, %f1, 0f4086232B;
	@%p4 bra 	$L__BB5_5;
	setp.lt.f64 	%p5, %fd4, 0d0000000000000000;
	add.f64 	%fd101, %fd4, 0d7FF0000000000000;
	selp.f64 	%fd108, 0d0000000000000000, %fd101, %p5;
	setp.geu.f32 	%p6, %f1, 0f40874800;
	@%p6 bra 	$L__BB5_5;
	shr.u32 	%r36, %r5, 31;
	add.s32 	%r37, %r5, %r36;
	shr.s32 	%r38, %r37, 1;
	shl.b32 	%r39, %r38, 20;
	add.s32 	%r40, %r7, %r39;
	mov.b64 	%fd102, {%r6, %r40};
	sub.s32 	%r41, %r5, %r38;
	shl.b32 	%r42, %r41, 20;
	add.s32 	%r43, %r42, 1072693248;
	mov.b32 	%r44, 0;
	mov.b64 	%fd103, {%r44, %r43};
	mul.f64 	%fd108, %fd103, %fd102;
$L__BB5_5:
	abs.f64 	%fd104, %fd108;
	setp.eq.f64 	%p7, %fd104, 0d7FF0000000000000;
	fma.rn.f64 	%fd105, %fd108, %fd5, %fd108;
	selp.f64 	%fd106, %fd108, %fd105, %p7;
	st.param.f64 	[func_retval0], %fd106;
	ret;

}


// ===== COMPILED SASS (sm_100) =====

	.target	sm_100

	.elftype	@"ET_EXEC"


//--------------------- .note.nv.tkinfo           --------------------------
	.section	.note.nv.tkinfo,"",@"SHT_NOTE"
	.sectionflags	@"SHF_NOTE_NV_TKINFO"
	.tkinfo
        /*0018*/ 	.word	0x00000002
        /*0030*/ 	.string	""
        /*0030*/ 	.string	"ptxas"
        /*0030*/ 	.string	"Cuda compilation tools, release 13.0, V13.0.88"
        /*0030*/ 	.string	"Build cuda_13.0.r13.0/compiler.36424714_0"
        /*0030*/ 	.string	"-arch sm_100 -m 64 "



//--------------------- .note.nv.cuinfo           --------------------------
	.section	.note.nv.cuinfo,"",@"SHT_NOTE"
	.sectionflags	@"SHF_NOTE_NV_CUINFO"
        /*0018*/ 	.short	0x0002
        /*001a*/ 	.short	0x0064
        /*001c*/ 	.short	0x0082
	.zero		2


//--------------------- .nv.info                  --------------------------
	.section	.nv.info,"",@"SHT_CUDA_INFO"
	.align	4


	//----- nvinfo : EIATTR_REGCOUNT
	.align		4
        /*0000*/ 	.byte	0x04, 0x2f
        /*0002*/ 	.short	(.L_1 - .L_0)
	.align		4
.L_0:
        /*0004*/ 	.word	index@(_Z15yuyv2yuv_kernalPhS_j)
        /*0008*/ 	.word	0x0000001e


	//----- nvinfo : EIATTR_FRAME_SIZE
	.align		4
.L_1:
        /*000c*/ 	.byte	0x04, 0x11
        /*000e*/ 	.short	(.L_3 - .L_2)
	.align		4
.L_2:
        /*0010*/ 	.word	index@($_Z15yuyv2yuv_kernalPhS_j$__internal_accurate_pow)
        /*0014*/ 	.word	0x00000000


	//----- nvinfo : EIATTR_FRAME_SIZE
	.align		4
.L_3:
        /*0018*/ 	.byte	0x04, 0x11
        /*001a*/ 	.short	(.L_5 - .L_4)
	.align		4
.L_4:
        /*001c*/ 	.word	index@(_Z15yuyv2yuv_kernalPhS_j)
        /*0020*/ 	.word	0x00000000


	//----- nvinfo : EIATTR_REGCOUNT
	.align		4
.L_5:
        /*0024*/ 	.byte	0x04, 0x2f
        /*0026*/ 	.short	(.L_7 - .L_6)
	.align		4
.L_6:
        /*0028*/ 	.word	index@(_Z15yuyv2bgr_kernalPhS_j)
        /*002c*/ 	.word	0x0000001d


	//----- nvinfo : EIATTR_FRAME_SIZE
	.align		4
.L_7:
        /*0030*/ 	.byte	0x04, 0x11
        /*0032*/ 	.short	(.L_9 - .L_8)
	.align		4
.L_8:
        /*0034*/ 	.word	index@($_Z15yuyv2bgr_kernalPhS_j$__internal_accurate_pow)
        /*0038*/ 	.word	0x00000000


	//----- nvinfo : EIATTR_FRAME_SIZE
	.align		4
.L_9:
        /*003c*/ 	.byte	0x04, 0x11
        /*003e*/ 	.short	(.L_11 - .L_10)
	.align		4
.L_10:
        /*0040*/ 	.word	index@(_Z15yuyv2bgr_kernalPhS_j)
        /*0044*/ 	.word	0x00000000


	//----- nvinfo : EIATTR_REGCOUNT
	.align		4
.L_11:
        /*0048*/ 	.byte	0x04, 0x2f
        /*004a*/ 	.short	(.L_13 - .L_12)
	.align		4
.L_12:
        /*004c*/ 	.word	index@(_Z15yuyv2dst_kernalPhS_PfS_jjhffffffhffffff)
        /*0050*/ 	.word	0x00000020


	//----- nvinfo : EIATTR_FRAME_SIZE
	.align		4
.L_13:
        /*0054*/ 	.byte	0x04, 0x11
        /*0056*/ 	.short	(.L_15 - .L_14)
	.align		4
.L_14:
        /*0058*/ 	.word	index@($_Z15yuyv2dst_kernalPhS_PfS_jjhffffffhffffff$__internal_accurate_pow)
        /*005c*/ 	.word	0x00000000


	//----- nvinfo : EIATTR_FRAME_SIZE
	.align		4
.L_15:
        /*0060*/ 	.byte	0x04, 0x11
        /*0062*/ 	.short	(.L_17 - .L_16)
	.align		4
.L_16:
        /*0064*/ 	.word	index@($__internal_4_$__cuda_sm3x_div_rn_noftz_f32_slowpath)
        /*0068*/ 	.word	0x00000000


	//----- nvinfo : EIATTR_FRAME_SIZE
	.align		4
.L_17:
        /*006c*/ 	.byte	0x04, 0x11
        /*006e*/ 	.short	(.L_19 - .L_18)
	.align		4
.L_18:
        /*0070*/ 	.word	index@($__internal_3_$__cuda_sm20_sqrt_rn_f32_slowpath)
        /*0074*/ 	.word	0x00000000


	//----- nvinfo : EIATTR_FRAME_SIZE
	.align		4
.L_19:
        /*0078*/ 	.byte	0x04, 0x11
        /*007a*/ 	.short	(.L_21 - .L_20)
	.align		4
.L_20:
        /*007c*/ 	.word	index@($__internal_2_$__cuda_sm20_div_rn_f64_full)
        /*0080*/ 	.word	0x00000000


	//----- nvinfo : EIATTR_FRAME_SIZE
	.align		4
.L_21:
        /*0084*/ 	.byte	0x04, 0x11
        /*0086*/ 	.short	(.L_23 - .L_22)
	.align		4
.L_22:
        /*0088*/ 	.word	index@(_Z15yuyv2dst_kernalPhS_PfS_jjhffffffhffffff)
        /*008c*/ 	.word	0x00000000


	//----- nvinfo : EIATTR_REGCOUNT
	.align		4
.L_23:
        /*0090*/ 	.byte	0x04, 0x2f
        /*0092*/ 	.short	(.L_25 - .L_24)
	.align		4
.L_24:
        /*0094*/ 	.word	index@(_Z14resizew_kernalPfiiS_ii)
        /*0098*/ 	.word	0x00000016


	//----- nvinfo : EIATTR_FRAME_SIZE
	.align		4
.L_25:
        /*009c*/ 	.byte	0x04, 0x11
        /*009e*/ 	.short	(.L_27 - .L_26)
	.align		4
.L_26:
        /*00a0*/ 	.word	index@($__internal_1_$__cuda_sm3x_div_rn_noftz_f32_slowpath)
        /*00a4*/ 	.word	0x00000000


	//----- nvinfo : EIATTR_FRAME_SIZE
	.align		4
.L_27:
        /*00a8*/ 	.byte	0x04, 0x11
        /*00aa*/ 	.short	(.L_29 - .L_28)
	.align		4
.L_28:
        /*00ac*/ 	.word	index@(_Z14resizew_kernalPfiiS_ii)
        /*00b0*/ 	.word	0x00000000


	//----- nvinfo : EIATTR_REGCOUNT
	.align		4
.L_29:
        /*00b4*/ 	.byte	0x04, 0x2f
        /*00b6*/ 	.short	(.L_31 - .L_30)
	.align		4
.L_30:
        /*00b8*/ 	.word	index@(_Z14resizeh_kernalPfiiS_ii)
        /*00bc*/ 	.word	0x00000018


	//----- nvinfo : EIATTR_FRAME_SIZE
	.align		4
.L_31:
        /*00c0*/ 	.byte	0x04, 0x11
        /*00c2*/ 	.short	(.L_33 - .L_32)
	.align		4
.L_32:
        /*00c4*/ 	.word	index@($__internal_0_$__cuda_sm3x_div_rn_noftz_f32_slowpath)
        /*00c8*/ 	.word	0x00000000


	//----- nvinfo : EIATTR_FRAME_SIZE
	.align		4
.L_33:
        /*00cc*/ 	.byte	0x04, 0x11
        /*00ce*/ 	.short	(.L_35 - .L_34)
	.align		4
.L_34:
        /*00d0*/ 	.word	index@(_Z14resizeh_kernalPfiiS_ii)
        /*00d4*/ 	.word	0x00000000


	//----- nvinfo : EIATTR_MIN_STACK_SIZE
	.align		4
.L_35:
        /*00d8*/ 	.byte	0x04, 0x12
        /*00da*/ 	.short	(.L_37 - .L_36)
	.align		4
.L_36:
        /*00dc*/ 	.word	index@(_Z14resizeh_kernalPfiiS_ii)
        /*00e0*/ 	.word	0x00000000


	//----- nvinfo : EIATTR_MIN_STACK_SIZE
	.align		4
.L_37:
        /*00e4*/ 	.byte	0x04, 0x12
        /*00e6*/ 	.short	(.L_39 - .L_38)
	.align		4
.L_38:
        /*00e8*/ 	.word	index@(_Z14resizew_kernalPfiiS_ii)
        /*00ec*/ 	.word	0x00000000


	//----- nvinfo : EIATTR_MIN_STACK_SIZE
	.align		4
.L_39:
        /*00f0*/ 	.byte	0x04, 0x12
        /*00f2*/ 	.short	(.L_41 - .L_40)
	.align		4
.L_40:
        /*00f4*/ 	.word	index@(_Z15yuyv2dst_kernalPhS_PfS_jjhffffffhffffff)
        /*00f8*/ 	.word	0x00000000


	//----- nvinfo : EIATTR_MIN_STACK_SIZE
	.align		4
.L_41:
        /*00fc*/ 	.byte	0x04, 0x12
        /*00fe*/ 	.short	(.L_43 - .L_42)
	.align		4
.L_42:
        /*0100*/ 	.word	index@(_Z15yuyv2bgr_kernalPhS_j)
        /*0104*/ 	.word	0x00000000


	//----- nvinfo : EIATTR_MIN_STACK_SIZE
	.align		4
.L_43:
        /*0108*/ 	.byte	0x04, 0x12
        /*010a*/ 	.short	(.L_45 - .L_44)
	.align		4
.L_44:
        /*010c*/ 	.word	index@(_Z15yuyv2yuv_kernalPhS_j)
        /*0110*/ 	.word	0x00000000
.L_45:


//--------------------- .nv.compat                --------------------------
	.section	.nv.compat,"",@"SHT_CUDA_COMPAT_INFO"
	.align	4
        /*0000*/ 	.byte	0x02, 0x09, 0x00, 0x00, 0x02, 0x02, 0x01, 0x00, 0x02, 0x05, 0x05, 0x00, 0x03, 0x07, 0x01, 0x01
        /*0010*/ 	.byte	0x02, 0x03, 0x00, 0x00, 0x02, 0x06, 0x01, 0x00, 0x04, 0x0b, 0x08, 0x00, 0x01, 0x00, 0x00, 0x00
        /*0020*/ 	.byte	0x00, 0x00, 0x00, 0x00


//--------------------- .nv.info._Z14resizeh_kernalPfiiS_ii --------------------------
	.section	.nv.info._Z14resizeh_kernalPfiiS_ii,"",@"SHT_CUDA_INFO"
	.sectionflags	@""
	.align	4


	//----- nvinfo : EIATTR_CUDA_API_VERSION
	.align		4
        /*0000*/ 	.byte	0x04, 0x37
        /*0002*/ 	.short	(.L_47 - .L_46)
.L_46:
        /*0004*/ 	.word	0x00000082


	//----- nvinfo : EIATTR_KPARAM_INFO
	.align		4
.L_47:
        /*0008*/ 	.byte	0x04, 0x17
        /*000a*/ 	.short	(.L_49 - .L_48)
.L_48:
        /*000c*/ 	.word	0x00000000
        /*0010*/ 	.short	0x0005
        /*0012*/ 	.short	0x001c
        /*0014*/ 	.byte	0x00, 0xf0, 0x11, 0x00


	//----- nvinfo : EIATTR_KPARAM_INFO
	.align		4
.L_49:
        /*0018*/ 	.byte	0x04, 0x17
        /*001a*/ 	.short	(.L_51 - .L_50)
.L_50:
        /*001c*/ 	.word	0x00000000
        /*0020*/ 	.short	0x0004
        /*0022*/ 	.short	0x0018
        /*0024*/ 	.byte	0x00, 0xf0, 0x11, 0x00


	//----- nvinfo : EIATTR_KPARAM_INFO
	.align		4
.L_51:
        /*0028*/ 	.byte	0x04, 0x17
        /*002a*/ 	.short	(.L_53 - .L_52)
.L_52:
        /*002c*/ 	.word	0x00000000
        /*0030*/ 	.short	0x0003
        /*0032*/ 	.short	0x0010
        /*0034*/ 	.byte	0x00, 0xf5, 0x21, 0x00


	//----- nvinfo : EIATTR_KPARAM_INFO
	.align		4
.L_53:
        /*0038*/ 	.byte	0x04, 0x17
        /*003a*/ 	.short	(.L_55 - .L_54)
.L_54:
        /*003c*/ 	.word	0x00000000
        /*0040*/ 	.short	0x0002
        /*0042*/ 	.short	0x000c
        /*0044*/ 	.byte	0x00, 0xf0, 0x11, 0x00


	//----- nvinfo : EIATTR_KPARAM_INFO
	.align		4
.L_55:
        /*0048*/ 	.byte	0x04, 0x17
        /*004a*/ 	.short	(.L_57 - .L_56)
.L_56:
        /*004c*/ 	.word	0x00000000
        /*0050*/ 	.short	0x0001
        /*0052*/ 	.short	0x0008
        /*0054*/ 	.byte	0x00, 0xf0, 0x11, 0x00


	//----- nvinfo : EIATTR_KPARAM_INFO
	.align		4
.L_57:
        /*0058*/ 	.byte	0x04, 0x17
        /*005a*/ 	.short	(.L_59 - .L_58)
.L_58:
        /*005c*/ 	.word	0x00000000
        /*0060*/ 	.short	0x0000
        /*0062*/ 	.short	0x0000
        /*0064*/ 	.byte	0x00, 0xf5, 0x21, 0x00


	//----- nvinfo : EIATTR_SPARSE_MMA_MASK
	.align		4
.L_59:
        /*0068*/ 	.byte	0x03, 0x50
        /*006a*/ 	.short	0x0000


	//----- nvinfo : EIATTR_MAXREG_COUNT
	.align		4
        /*006c*/ 	.byte	0x03, 0x1b
        /*006e*/ 	.short	0x00ff


	//----- nvinfo : EIATTR_MERCURY_ISA_VERSION
	.align		4
        /*0070*/ 	.byte	0x03, 0x5f
        /*0072*/ 	.short	0x0101


	//----- nvinfo : EIATTR_VRC_CTA_INIT_COUNT
	.align		4
        /*0074*/ 	.byte	0x02, 0x4a
	.zero		1
	.zero		1


	//----- nvinfo : EIATTR_EXIT_INSTR_OFFSETS
	.align		4
        /*0078*/ 	.byte	0x04, 0x1c
        /*007a*/ 	.short	(.L_61 - .L_60)


	//   ....[0]....
.L_60:
        /*007c*/ 	.word	0x00000170


	//   ....[1]....
        /*0080*/ 	.word	0x000003d0


	//----- nvinfo : EIATTR_CRS_STACK_SIZE
	.align		4
.L_61:
        /*0084*/ 	.byte	0x04, 0x1e
        /*0086*/ 	.short	(.L_63 - .L_62)
.L_62:
        /*0088*/ 	.word	0x00000000


	//----- nvinfo : EIATTR_CBANK_PARAM_SIZE
	.align		4
.L_63:
        /*008c*/ 	.byte	0x03, 0x19
        /*008e*/ 	.short	0x0020


	//----- nvinfo : EIATTR_PARAM_CBANK
	.align		4
        /*0090*/ 	.byte	0x04, 0x0a
        /*0092*/ 	.short	(.L_65 - .L_64)
	.align		4
.L_64:
        /*0094*/ 	.word	index@(.nv.constant0._Z14resizeh_kernalPfiiS_ii)
        /*0098*/ 	.short	0x0380
        /*009a*/ 	.short	0x0020


	//----- nvinfo : EIATTR_SW_WAR
	.align		4
.L_65:
        /*009c*/ 	.byte	0x04, 0x36
        /*009e*/ 	.short	(.L_67 - .L_66)
.L_66:
        /*00a0*/ 	.word	0x00000008
.L_67:


//--------------------- .nv.info._Z14resizew_kernalPfiiS_ii --------------------------
	.section	.nv.info._Z14resizew_kernalPfiiS_ii,"",@"SHT_CUDA_INFO"
	.sectionflags	@""
	.align	4


	//----- nvinfo : EIATTR_CUDA_API_VERSION
	.align		4
        /*0000*/ 	.byte	0x04, 0x37
        /*0002*/ 	.short	(.L_69 - .L_68)
.L_68:
        /*0004*/ 	.word	0x00000082


	//----- nvinfo : EIATTR_KPARAM_INFO
	.align		4
.L_69:
        /*0008*/ 	.byte	0x04, 0x17
        /*000a*/ 	.short	(.L_71 - .L_70)
.L_70:
        /*000c*/ 	.word	0x00000000
        /*0010*/ 	.short	0x0005
        /*0012*/ 	.short	0x001c
        /*0014*/ 	.byte	0x00, 0xf0, 0x11, 0x00


	//----- nvinfo : EIATTR_KPARAM_INFO
	.align		4
.L_71:
        /*0018*/ 	.byte	0x04, 0x17
        /*001a*/ 	.short	(.L_73 - .L_72)
.L_72:
        /*001c*/ 	.word	0x00000000
        /*0020*/ 	.short	0x0004
        /*0022*/ 	.short	0x0018
        /*0024*/ 	.byte	0x00, 0xf0, 0x11, 0x00


	//----- nvinfo : EIATTR_KPARAM_INFO
	.align		4
.L_73:
        /*0028*/ 	.byte	0x04, 0x17
        /*002a*/ 	.short	(.L_75 - .L_74)
.L_74:
        /*002c*/ 	.word	0x00000000
        /*0030*/ 	.short	0x0003
        /*0032*/ 	.short	0x0010
        /*0034*/ 	.byte	0x00, 0xf5, 0x21, 0x00


	//----- nvinfo : EIATTR_KPARAM_INFO
	.align		4
.L_75:
        /*0038*/ 	.byte	0x04, 0x17
        /*003a*/ 	.short	(.L_77 - .L_76)
.L_76:
        /*003c*/ 	.word	0x00000000
        /*0040*/ 	.short	0x0002
        /*0042*/ 	.short	0x000c
        /*0044*/ 	.byte	0x00, 0xf0, 0x11, 0x00


	//----- nvinfo : EIATTR_KPARAM_INFO
	.align		4
.L_77:
        /*0048*/ 	.byte	0x04, 0x17
        /*004a*/ 	.short	(.L_79 - .L_78)
.L_78:
        /*004c*/ 	.word	0x00000000
        /*0050*/ 	.short	0x0001
        /*0052*/ 	.short	0x0008
        /*0054*/ 	.byte	0x00, 0xf0, 0x11, 0x00


	//----- nvinfo : EIATTR_KPARAM_INFO
	.align		4
.L_79:
        /*0058*/ 	.byte	0x04, 0x17
        /*005a*/ 	.short	(.L_81 - .L_80)
.L_80:
        /*005c*/ 	.word	0x00000000
        /*0060*/ 	.short	0x0000
        /*0062*/ 	.short	0x0000
        /*0064*/ 	.byte	0x00, 0xf5, 0x21, 0x00


	//----- nvinfo : EIATTR_SPARSE_MMA_MASK
	.align		4
.L_81:
        /*0068*/ 	.byte	0x03, 0x50
        /*006a*/ 	.short	0x0000


	//----- nvinfo : EIATTR_MAXREG_COUNT
	.align		4
        /*006c*/ 	.byte	0x03, 0x1b
        /*006e*/ 	.short	0x00ff


	//----- nvinfo : EIATTR_MERCURY_ISA_VERSION
	.align		4
        /*0070*/ 	.byte	0x03, 0x5f
        /*0072*/ 	.short	0x0101


	//----- nvinfo : EIATTR_VRC_CTA_INIT_COUNT
	.align		4
        /*0074*/ 	.byte	0x02, 0x4a
	.zero		1
	.zero		1


	//----- nvinfo : EIATTR_EXIT_INSTR_OFFSETS
	.align		4
        /*0078*/ 	.byte	0x04, 0x1c
        /*007a*/ 	.short	(.L_83 - .L_82)


	//   ....[0]....
.L_82:
        /*007c*/ 	.word	0x00000170


	//   ....[1]....
        /*0080*/ 	.word	0x000003a0


	//----- nvinfo : EIATTR_CRS_STACK_SIZE
	.align		4
.L_83:
        /*0084*/ 	.byte	0x04, 0x1e
        /*0086*/ 	.short	(.L_85 - .L_84)
.L_84:
        /*0088*/ 	.word	0x00000000


	//----- nvinfo : EIATTR_CBANK_PARAM_SIZE
	.align		4
.L_85:
        /*008c*/ 	.byte	0x03, 0x19
        /*008e*/ 	.short	0x0020


	//----- nvinfo : EIATTR_PARAM_CBANK
	.align		4
        /*0090*/ 	.byte	0x04, 0x0a
        /*0092*/ 	.short	(.L_87 - .L_86)
	.align		4
.L_86:
        /*0094*/ 	.word	index@(.nv.constant0._Z14resizew_kernalPfiiS_ii)
        /*0098*/ 	.short	0x0380
        /*009a*/ 	.short	0x0020


	//----- nvinfo : EIATTR_SW_WAR
	.align		4
.L_87:
        /*009c*/ 	.byte	0x04, 0x36
        /*009e*/ 	.short	(.L_89 - .L_88)
.L_88:
        /*00a0*/ 	.word	0x00000008
.L_89:


//--------------------- .nv.info._Z15yuyv2dst_kernalPhS_PfS_jjhffffffhffffff --------------------------
	.section	.nv.info._Z15yuyv2dst_kernalPhS_PfS_jjhffffffhffffff,"",@"SHT_CUDA_INFO"
	.sectionflags	@""
	.align	4


	//----- nvinfo : EIATTR_CUDA_API_VERSION
	.align		4
        /*0000*/ 	.byte	0x04, 0x37
        /*0002*/ 	.short	(.L_91 - .L_90)
.L_90:
        /*0004*/ 	.word	0x00000082


	//----- nvinfo : EIATTR_KPARAM_INFO
	.align		4
.L_91:
        /*0008*/ 	.byte	0x04, 0x17
        /*000a*/ 	.short	(.L_93 - .L_92)
.L_92:
        /*000c*/ 	.word	0x00000000
        /*0010*/ 	.short	0x0013
        /*0012*/ 	.short	0x005c
        /*0014*/ 	.byte	0x00, 0xf0, 0x11, 0x00


	//----- nvinfo : EIATTR_KPARAM_INFO
	.align		4
.L_93:
        /*0018*/ 	.byte	0x04, 0x17
        /*001a*/ 	.short	(.L_95 - .L_94)
.L_94:
        /*001c*/ 	.word	0x00000000
        /*0020*/ 	.short	0x0012
        /*0022*/ 	.short	0x0058
        /*0024*/ 	.byte	0x00, 0xf0, 0x11, 0x00


	//----- nvinfo : EIATTR_KPARAM_INFO
	.align		4
.L_95:
        /*0028*/ 	.byte	0x04, 0x17
        /*002a*/ 	.short	(.L_97 - .L_96)
.L_96:
        /*002c*/ 	.word	0x00000000
        /*0030*/ 	.short	0x0011
        /*0032*/ 	.short	0x0054
        /*0034*/ 	.byte	0x00, 0xf0, 0x11, 0x00


	//----- nvinfo : EIATTR_KPARAM_INFO
	.align		4
.L_97:
        /*0038*/ 	.byte	0x04, 0x17
        /*003a*/ 	.short	(.L_99 - .L_98)
.L_98:
        /*003c*/ 	.word	0x00000000
        /*0040*/ 	.short	0x0010
        /*0042*/ 	.short	0x0050
        /*0044*/ 	.byte	0x00, 0xf0, 0x11, 0x00


	//----- nvinfo : EIATTR_KPARAM_INFO
	.align		4
.L_99:
        /*0048*/ 	.byte	0x04, 0x17
        /*004a*/ 	.short	(.L_101 - .L_100)
.L_100:
        /*004c*/ 	.word	0x00000000
        /*0050*/ 	.short	0x000f
        /*0052*/ 	.short	0x004c
        /*0054*/ 	.byte	0x00, 0xf0, 0x11, 0x00


	//----- nvinfo : EIATTR_KPARAM_INFO
	.align		4
.L_101:
        /*0058*/ 	.byte	0x04, 0x17
        /*005a*/ 	.short	(.L_103 - .L_102)
.L_102:
        /*005c*/ 	.word	0x00000000
        /*0060*/ 	.short	0x000e
        /*0062*/ 	.short	0x0048
        /*0064*/ 	.byte	0x00, 0xf0, 0x11, 0x00


	//----- nvinfo : EIATTR_KPARAM_INFO
	.align		4
.L_103:
        /*0068*/ 	.byte	0x04, 0x17
        /*006a*/ 	.short	(.L_105 - .L_104)
.L_104:
        /*006c*/ 	.word	0x00000000
        /*0070*/ 	.short	0x000d
        /*0072*/ 	.short	0x0044
        /*0074*/ 	.byte	0x00, 0xf0, 0x05, 0x00


	//----- nvinfo : EIATTR_KPARAM_INFO
	.align		4
.L_105:
        /*0078*/ 	.byte	0x04, 0x17
        /*007a*/ 	.short	(.L_107 - .L_106)
.L_106:
        /*007c*/ 	.word	0x00000000
        /*0080*/ 	.short	0x000c
        /*0082*/ 	.short	0x0040
        /*0084*/ 	.byte	0x00, 0xf0, 0x11, 0x00


	//----- nvinfo : EIATTR_KPARAM_INFO
	.align		4
.L_107:
        /*0088*/ 	.byte	0x04, 0x17
        /*008a*/ 	.short	(.L_109 - .L_108)
.L_108:
        /*008c*/ 	.word	0x00000000
        /*0090*/ 	.short	0x000b
        /*0092*/ 	.short	0x003c
        /*0094*/ 	.byte	0x00, 0xf0, 0x11, 0x00


	//----- nvinfo : EIATTR_KPARAM_INFO
	.align		4
.L_109:
        /*0098*/ 	.byte	0x04, 0x17
        /*009a*/ 	.short	(.L_111 - .L_110)
.L_110:
        /*009c*/ 	.word	0x00000000
        /*00a0*/ 	.short	0x000a
        /*00a2*/ 	.short	0x0038
        /*00a4*/ 	.byte	0x00, 0xf0, 0x11, 0x00


	//----- nvinfo : EIATTR_KPARAM_INFO
	.align		4
.L_111:
        /*00a8*/ 	.byte	0x04, 0x17
        /*00aa*/ 	.short	(.L_113 - .L_112)
.L_112:
        /*00ac*/ 	.word	0x00000000
        /*00b0*/ 	.short	0x0009
        /*00b2*/ 	.short	0x0034
        /*00b4*/ 	.byte	0x00, 0xf0, 0x11, 0x00


	//----- nvinfo : EIATTR_KPARAM_INFO
	.align		4
.L_113:
        /*00b8*/ 	.byte	0x04, 0x17
        /*00ba*/ 	.short	(.L_115 - .L_114)
.L_114:
        /*00bc*/ 	.word	0x00000000
        /*00c0*/ 	.short	0x0008
        /*00c2*/ 	.short	0x0030
        /*00c4*/ 	.byte	0x00, 0xf0, 0x11, 0x00


	//----- nvinfo : EIATTR_KPARAM_INFO
	.align		4
.L_115:
        /*00c8*/ 	.byte	0x04, 0x17
        /*00ca*/ 	.short	(.L_117 - .L_116)
.L_116:
        /*00cc*/ 	.word	0x00000000
        /*00d0*/ 	.short	0x0007
        /*00d2*/ 	.short	0x002c
        /*00d4*/ 	.byte	0x00, 0xf0, 0x11, 0x00


	//----- nvinfo : EIATTR_KPARAM_INFO
	.align		4
.L_117:
        /*00d8*/ 	.byte	0x04, 0x17
        /*00da*/ 	.short	(.L_119 - .L_118)
.L_118:
        /*00dc*/ 	.word	0x00000000
        /*00e0*/ 	.short	0x0006
        /*00e2*/ 	.short	0x0028
        /*00e4*/ 	.byte	0x00, 0xf0, 0x05, 0x00


	//----- nvinfo : EIATTR_KPARAM_INFO
	.align		4
.L_119:
        /*00e8*/ 	.byte	0x04, 0x17
        /*00ea*/ 	.short	(.L_121 - .L_120)
.L_120:
        /*00ec*/ 	.word	0x00000000
        /*00f0*/ 	.short	0x0005
        /*00f2*/ 	.short	0x0024
        /*00f4*/ 	.byte	0x00, 0xf0, 0x11, 0x00


	//----- nvinfo : EIATTR_KPARAM_INFO
	.align		4
.L_121:
        /*00f8*/ 	.byte	0x04, 0x17
        /*00fa*/ 	.short	(.L_123 - .L_122)
.L_122:
        /*00fc*/ 	.word	0x00000000
        /*0100*/ 	.short	0x0004
        /*0102*/ 	.short	0x0020
        /*0104*/ 	.byte	0x00, 0xf0, 0x11, 0x00


	//----- nvinfo : EIATTR_KPARAM_INFO
	.align		4
.L_123:
        /*0108*/ 	.byte	0x04, 0x17
        /*010a*/ 	.short	(.L_125 - .L_124)
.L_124:
        /*010c*/ 	.word	0x00000000
        /*0110*/ 	.short	0x0003
        /*0112*/ 	.short	0x0018
        /*0114*/ 	.byte	0x00, 0xf5, 0x21, 0x00


	//----- nvinfo : EIATTR_KPARAM_INFO
	.align		4
.L_125:
        /*0118*/ 	.byte	0x04, 0x17
        /*011a*/ 	.short	(.L_127 - .L_126)
.L_126:
        /*011c*/ 	.word	0x00000000
        /*0120*/ 	.short	0x0002
        /*0122*/ 	.short	0x0010
        /*0124*/ 	.byte	0x00, 0xf5, 0x21, 0x00


	//----- nvinfo : EIATTR_KPARAM_INFO
	.align		4
.L_127:
        /*0128*/ 	.byte	0x04, 0x17
        /*012a*/ 	.short	(.L_129 - .L_128)
.L_128:
        /*012c*/ 	.word	0x00000000
        /*0130*/ 	.short	0x0001
        /*0132*/ 	.short	0x0008
        /*0134*/ 	.byte	0x00, 0xf5, 0x21, 0x00


	//----- nvinfo : EIATTR_KPARAM_INFO
	.align		4
.L_129:
        /*0138*/ 	.byte	0x04, 0x17
        /*013a*/ 	.short	(.L_131 - .L_130)
.L_130:
        /*013c*/ 	.word	0x00000000
        /*0140*/ 	.short	0x0000
        /*0142*/ 	.short	0x0000
        /*0144*/ 	.byte	0x00, 0xf5, 0x21, 0x00


	//----- nvinfo : EIATTR_SPARSE_MMA_MASK
	.align		4
.L_131:
        /*0148*/ 	.byte	0x03, 0x50
        /*014a*/ 	.short	0x0000


	//----- nvinfo : EIATTR_MAXREG_COUNT
	.align		4
        /*014c*/ 	.byte	0x03, 0x1b
        /*014e*/ 	.short	0x00ff


	//----- nvinfo : EIATTR_NUM_BARRIERS
	.align		4
        /*0150*/ 	.byte	0x02, 0x4c
        /*0152*/ 	.byte	0x01
	.zero		1


	//----- nvinfo : EIATTR_MERCURY_ISA_VERSION
	.align		4
        /*0154*/ 	.byte	0x03, 0x5f
        /*0156*/ 	.short	0x0101


	//----- nvinfo : EIATTR_VRC_CTA_INIT_COUNT
	.align		4
        /*0158*/ 	.byte	0x02, 0x4a
	.zero		1
	.zero		1


	//----- nvinfo : EIATTR_EXIT_INSTR_OFFSETS
	.align		4
        /*015c*/ 	.byte	0x04, 0x1c
        /*015e*/ 	.short	(.L_133 - .L_132)


	//   ....[0]....
.L_132:
        /*0160*/ 	.word	0x00001b00


	//----- nvinfo : EIATTR_CRS_STACK_SIZE
	.align		4
.L_133:
        /*0164*/ 	.byte	0x04, 0x1e
        /*0166*/ 	.short	(.L_135 - .L_134)
.L_134:
        /*0168*/ 	.word	0x00000000


	//----- nvinfo : EIATTR_CBANK_PARAM_SIZE
	.align		4
.L_135:
        /*016c*/ 	.byte	0x03, 0x19
        /*016e*/ 	.short	0x0060


	//----- nvinfo : EIATTR_PARAM_CBANK
	.align		4
        /*0170*/ 	.byte	0x04, 0x0a
        /*0172*/ 	.short	(.L_137 - .L_136)
	.align		4
.L_136:
        /*0174*/ 	.word	index@(.nv.constant0._Z15yuyv2dst_kernalPhS_PfS_jjhffffffhffffff)
        /*0178*/ 	.short	0x0380
        /*017a*/ 	.short	0x0060


	//----- nvinfo : EIATTR_SW_WAR
	.align		4
.L_137:
        /*017c*/ 	.byte	0x04, 0x36
        /*017e*/ 	.short	(.L_139 - .L_138)
.L_138:
        /*0180*/ 	.word	0x00000008
.L_139:


//--------------------- .nv.info._Z15yuyv2bgr_kernalPhS_j --------------------------
	.section	.nv.info._Z15yuyv2bgr_kernalPhS_j,"",@"SHT_CUDA_INFO"
	.sectionflags	@""
	.align	4


	//----- nvinfo : EIATTR_CUDA_API_VERSION
	.align		4
        /*0000*/ 	.byte	0x04, 0x37
        /*0002*/ 	.short	(.L_141 - .L_140)
.L_140:
        /*0004*/ 	.word	0x00000082


	//----- nvinfo : EIATTR_KPARAM_INFO
	.align		4
.L_141:
        /*0008*/ 	.byte	0x04, 0x17
        /*000a*/ 	.short	(.L_143 - .L_142)
.L_142:
        /*000c*/ 	.word	0x00000000
        /*0010*/ 	.short	0x0002
        /*0012*/ 	.short	0x0010
        /*0014*/ 	.byte	0x00, 0xf0, 0x11, 0x00


	//----- nvinfo : EIATTR_KPARAM_INFO
	.align		4
.L_143:
        /*0018*/ 	.byte	0x04, 0x17
        /*001a*/ 	.short	(.L_145 - .L_144)
.L_144:
        /*001c*/ 	.word	0x00000000
        /*0020*/ 	.short	0x0001
        /*0022*/ 	.short	0x0008
        /*0024*/ 	.byte	0x00, 0xf5, 0x21, 0x00


	//----- nvinfo : EIATTR_KPARAM_INFO
	.align		4
.L_145:
        /*0028*/ 	.byte	0x04, 0x17
        /*002a*/ 	.short	(.L_147 - .L_146)
.L_146:
        /*002c*/ 	.word	0x00000000
        /*0030*/ 	.short	0x0000
        /*0032*/ 	.short	0x0000
        /*0034*/ 	.byte	0x00, 0xf5, 0x21, 0x00


	//----- nvinfo : EIATTR_SPARSE_MMA_MASK
	.align		4
.L_147:
        /*0038*/ 	.byte	0x03, 0x50
        /*003a*/ 	.short	0x0000


	//----- nvinfo : EIATTR_MAXREG_COUNT
	.align		4
        /*003c*/ 	.byte	0x03, 0x1b
        /*003e*/ 	.short	0x00ff


	//----- nvinfo : EIATTR_NUM_BARRIERS
	.align		4
        /*0040*/ 	.byte	0x02, 0x4c
        /*0042*/ 	.byte	0x01
	.zero		1


	//----- nvinfo : EIATTR_MERCURY_ISA_VERSION
	.align		4
        /*0044*/ 	.byte	0x03, 0x5f
        /*0046*/ 	.short	0x0101


	//----- nvinfo : EIATTR_VRC_CTA_INIT_COUNT
	.align		4
        /*0048*/ 	.byte	0x02, 0x4a
	.zero		1
	.zero		1


	//----- nvinfo : EIATTR_EXIT_INSTR_OFFSETS
	.align		4
        /*004c*/ 	.byte	0x04, 0x1c
        /*004e*/ 	.short	(.L_149 - .L_148)


	//   ....[0]....
.L_148:
        /*0050*/ 	.word	0x00000540


	//----- nvinfo : EIATTR_CRS_STACK_SIZE
	.align		4
.L_149:
        /*0054*/ 	.byte	0x04, 0x1e
        /*0056*/ 	.short	(.L_151 - .L_150)
.L_150:
        /*0058*/ 	.word	0x00000000


	//----- nvinfo : EIATTR_CBANK_PARAM_SIZE
	.align		4
.L_151:
        /*005c*/ 	.byte	0x03, 0x19
        /*005e*/ 	.short	0x0014


	//----- nvinfo : EIATTR_PARAM_CBANK
	.align		4
        /*0060*/ 	.byte	0x04, 0x0a
        /*0062*/ 	.short	(.L_153 - .L_152)
	.align		4
.L_152:
        /*0064*/ 	.word	index@(.nv.constant0._Z15yuyv2bgr_kernalPhS_j)
        /*0068*/ 	.short	0x0380
        /*006a*/ 	.short	0x0014


	//----- nvinfo : EIATTR_SW_WAR
	.align		4
.L_153:
        /*006c*/ 	.byte	0x04, 0x36
        /*006e*/ 	.short	(.L_155 - .L_154)
.L_154:
        /*0070*/ 	.word	0x00000008
.L_155:


//--------------------- .nv.info._Z15yuyv2yuv_kernalPhS_j --------------------------
	.section	.nv.info._Z15yuyv2yuv_kernalPhS_j,"",@"SHT_CUDA_INFO"
	.sectionflags	@""
	.align	4


	//----- nvinfo : EIATTR_CUDA_API_VERSION
	.align		4
        /*0000*/ 	.byte	0x04, 0x37
        /*0002*/ 	.short	(.L_157 - .L_156)
.L_156:
        /*0004*/ 	.word	0x00000082


	//----- nvinfo : EIATTR_KPARAM_INFO
	.align		4
.L_157:
        /*0008*/ 	.byte	0x04, 0x17
        /*000a*/ 	.short	(.L_159 - .L_158)
.L_158:
        /*000c*/ 	.word	0x00000000
        /*0010*/ 	.short	0x0002
        /*0012*/ 	.short	0x0010
        /*0014*/ 	.byte	0x00, 0xf0, 0x11, 0x00


	//----- nvinfo : EIATTR_KPARAM_INFO
	.align		4
.L_159:
        /*0018*/ 	.byte	0x04, 0x17
        /*001a*/ 	.short	(.L_161 - .L_160)
.L_160:
        /*001c*/ 	.word	0x00000000
        /*0020*/ 	.short	0x0001
        /*0022*/ 	.short	0x0008
        /*0024*/ 	.byte	0x00, 0xf5, 0x21, 0x00


	//----- nvinfo : EIATTR_KPARAM_INFO
	.align		4
.L_161:
        /*0028*/ 	.byte	0x04, 0x17
        /*002a*/ 	.short	(.L_163 - .L_162)
.L_162:
        /*002c*/ 	.word	0x00000000
        /*0030*/ 	.short	0x0000
        /*0032*/ 	.short	0x0000
        /*0034*/ 	.byte	0x00, 0xf5, 0x21, 0x00


	//----- nvinfo : EIATTR_SPARSE_MMA_MASK
	.align		4
.L_163:
        /*0038*/ 	.byte	0x03, 0x50
        /*003a*/ 	.short	0x0000


	//----- nvinfo : EIATTR_MAXREG_COUNT
	.align		4
        /*003c*/ 	.byte	0x03, 0x1b
        /*003e*/ 	.short	0x00ff


	//----- nvinfo : EIATTR_NUM_BARRIERS
	.align		4
        /*0040*/ 	.byte	0x02, 0x4c
        /*0042*/ 	.byte	0x01
	.zero		1


	//----- nvinfo : EIATTR_MERCURY_ISA_VERSION
	.align		4
        /*0044*/ 	.byte	0x03, 0x5f
        /*0046*/ 	.short	0x0101


	//----- nvinfo : EIATTR_VRC_CTA_INIT_COUNT
	.align		4
        /*0048*/ 	.byte	0x02, 0x4a
	.zero		1
	.zero		1


	//----- nvinfo : EIATTR_EXIT_INSTR_OFFSETS
	.align		4
        /*004c*/ 	.byte	0x04, 0x1c
        /*004e*/ 	.short	(.L_165 - .L_164)


	//   ....[0]....
.L_164:
        /*0050*/ 	.word	0x00000360


	//----- nvinfo : EIATTR_CRS_STACK_SIZE
	.align		4
.L_165:
        /*0054*/ 	.byte	0x04, 0x1e
        /*0056*/ 	.short	(.L_167 - .L_166)
.L_166:
        /*0058*/ 	.word	0x00000000


	//----- nvinfo : EIATTR_CBANK_PARAM_SIZE
	.align		4
.L_167:
        /*005c*/ 	.byte	0x03, 0x19
        /*005e*/ 	.short	0x0014


	//----- nvinfo : EIATTR_PARAM_CBANK
	.align		4
        /*0060*/ 	.byte	0x04, 0x0a
        /*0062*/ 	.short	(.L_169 - .L_168)
	.align		4
.L_168:
        /*0064*/ 	.word	index@(.nv.constant0._Z15yuyv2yuv_kernalPhS_j)
        /*0068*/ 	.short	0x0380
        /*006a*/ 	.short	0x0014


	//----- nvinfo : EIATTR_SW_WAR
	.align		4
.L_169:
        /*006c*/ 	.byte	0x04, 0x36
        /*006e*/ 	.short	(.L_171 - .L_170)
.L_170:
        /*0070*/ 	.word	0x00000008
.L_171:


//--------------------- .nv.callgraph             --------------------------
	.section	.nv.callgraph,"",@"SHT_CUDA_CALLGRAPH"
	.align	4
	.sectionentsize	8
	.align		4
        /*0000*/ 	.word	0x00000000
	.align		4
        /*0004*/ 	.word	0xffffffff
	.align		4
        /*0008*/ 	.word	0x00000000
	.align		4
        /*000c*/ 	.word	0xfffffffe
	.align		4
        /*0010*/ 	.word	0x00000000
	.align		4
        /*0014*/ 	.word	0xfffffffd
	.align		4
        /*0018*/ 	.word	0x00000000
	.align		4
        /*001c*/ 	.word	0xfffffffc


//--------------------- .text._Z14resizeh_kernalPfiiS_ii --------------------------
	.section	.text._Z14resizeh_kernalPfiiS_ii,"ax",@progbits
	.align	128
        .global         _Z14resizeh_kernalPfiiS_ii
        .type           _Z14resizeh_kernalPfiiS_ii,@function
        .size           _Z14resizeh_kernalPfiiS_ii,(.L_x_68 - _Z14resizeh_kernalPfiiS_ii)
        .other          _Z14resizeh_kernalPfiiS_ii,@"STO_CUDA_ENTRY STV_DEFAULT"
_Z14resizeh_kernalPfiiS_ii:
.text._Z14resizeh_kernalPfiiS_ii:
[----:B------:R-:W-:Y:S01]  /*0000*/  LDC R1, c[0x0][0x37c] ;  /* 0x0000df00ff017b82 */ /* 0x000fe20000000800 */
[----:B------:R-:W0:Y:S01]  /*0010*/  LDCU UR4, c[0x0][0x39c] ;  /* 0x00007380ff0477ac */ /* 0x000e220008000800 */
[----:B------:R-:W1:Y:S01]  /*0020*/  LDCU UR5, c[0x0][0x38c] ;  /* 0x00007180ff0577ac */ /* 0x000e620008000800 */
[----:B0-----:R-:W-:-:S06]  /*0030*/  UIADD3 UR4, UPT, UPT, UR4, -0x1, URZ ;  /* 0xffffffff04047890 */ /* 0x001fcc000fffe0ff */
[----:B------:R-:W-:Y:S01]  /*0040*/  I2FP.F32.S32 R3, UR4 ;  /* 0x0000000400037c45 */ /* 0x000fe20008201400 */
[----:B-1----:R-:W-:Y:S01]  /*0050*/  UIADD3 UR4, UPT, UPT, UR5, -0x1, URZ ;  /* 0xffffffff05047890 */ /* 0x002fe2000fffe0ff */
[----:B------:R-:W0:Y:S02]  /*0060*/  S2UR UR5, SR_CTAID.X ;  /* 0x00000000000579c3 */ /* 0x000e240000002500 */
[----:B------:R-:W1:Y:S03]  /*0070*/  MUFU.RCP R2, R3 ;  /* 0x0000000300027308 */ /* 0x000e660000001000 */
[----:B------:R-:W-:-:S05]  /*0080*/  I2FP.F32.S32 R0, UR4 ;  /* 0x0000000400007c45 */ /* 0x000fca0008201400 */
[----:B------:R-:W2:Y:S01]  /*0090*/  FCHK P0, R0, R3 ;  /* 0x0000000300007302 */ /* 0x000ea20000000000 */
[----:B-1----:R-:W-:-:S04]  /*00a0*/  FFMA R5, -R3, R2, 1 ;  /* 0x3f80000003057423 */ /* 0x002fc80000000102 */
[----:B------:R-:W-:-:S04]  /*00b0*/  FFMA R5, R2, R5, R2 ;  /* 0x0000000502057223 */ /* 0x000fc80000000002 */
[----:B------:R-:W-:-:S04]  /*00c0*/  FFMA R2, R0, R5, RZ ;  /* 0x0000000500027223 */ /* 0x000fc800000000ff */
[----:B------:R-:W-:-:S04]  /*00d0*/  FFMA R4, -R3, R2, R0 ;  /* 0x0000000203047223 */ /* 0x000fc80000000100 */
[----:B------:R-:W-:Y:S01]  /*00e0*/  FFMA R2, R5, R4, R2 ;  /* 0x0000000405027223 */ /* 0x000fe20000000002 */
[----:B0-2---:R-:W-:Y:S06]  /*00f0*/  @!P0 BRA `(.L_x_0) ;  /* 0x00000000000c8947 */ /* 0x005fec0003800000 */
[----:B------:R-:W-:-:S07]  /*0100*/  MOV R2, 0x120 ;  /* 0x0000012000027802 */ /* 0x000fce0000000f00 */
[----:B------:R-:W-:Y:S05]  /*0110*/  CALL.REL.NOINC `($__internal_0_$__cuda_sm3x_div_rn_noftz_f32_slowpath) ;  /* 0x0000000000b07944 */ /* 0x000fea0003c00000 */
[----:B------:R-:W-:-:S07]  /*0120*/  IMAD.MOV.U32 R2, RZ, RZ, R0 ;  /* 0x000000ffff027224 */ /* 0x000fce00078e0000 */
.L_x_0:
[----:B------:R-:W-:-:S05]  /*0130*/  I2FP.F32.U32 R3, UR5 ;  /* 0x0000000500037c45 */ /* 0x000fca0008201000 */
[----:B------:R-:W-:-:S04]  /*0140*/  FMUL R8, R3, R2 ;  /* 0x0000000203087220 */ /* 0x000fc80000400000 */
[----:B------:R-:W0:Y:S02]  /*0150*/  F2I.TRUNC.NTZ R7, R8 ;  /* 0x0000000800077305 */ /* 0x000e24000020f100 */
[----:B0-----:R-:W-:-:S13]  /*0160*/  ISETP.GE.AND P0, PT, R7, UR4, PT ;  /* 0x0000000407007c0c */ /* 0x001fda000bf06270 */
[----:B------:R-:W-:Y:S05]  /*0170*/  @P0 EXIT ;  /* 0x000000000000094d */ /* 0x000fea0003800000 */
[----:B------:R-:W0:Y:S01]  /*0180*/  S2R R17, SR_TID.X ;  /* 0x0000000000117919 */ /* 0x000e220000002100 */
[----:B------:R-:W0:Y:S01]  /*0190*/  LDC.64 R2, c[0x0][0x388] ;  /* 0x0000e200ff027b82 */ /* 0x000e220000000a00 */
[----:B------:R-:W1:Y:S07]  /*01a0*/  LDCU.64 UR6, c[0x0][0x358] ;  /* 0x00006b00ff0677ac */ /* 0x000e6e0008000a00 */
[----:B------:R-:W2:Y:S08]  /*01b0*/  LDC.64 R12, c[0x0][0x380] ;  /* 0x0000e000ff0c7b82 */ /* 0x000eb00000000a00 */
[----:B------:R-:W3:Y:S01]  /*01c0*/  LDC.64 R10, c[0x0][0x390] ;  /* 0x0000e400ff0a7b82 */ /* 0x000ee20000000a00 */
[----:B0-----:R-:W-:-:S04]  /*01d0*/  IMAD R5, R7, R2, R17 ;  /* 0x0000000207057224 */ /* 0x001fc800078e0211 */
[----:B--2---:R-:W-:-:S03]  /*01e0*/  IMAD.WIDE R12, R5, 0x4, R12 ;  /* 0x00000004050c7825 */ /* 0x004fc600078e020c */
[----:B------:R-:W0:Y:S02]  /*01f0*/  LDC.64 R4, c[0x0][0x398] ;  /* 0x0000e600ff047b82 */ /* 0x000e240000000a00 */
[----:B-1----:R1:W2:Y:S01]  /*0200*/  LDG.E R9, desc[UR6][R12.64] ;  /* 0x000000060c097981 */ /* 0x0022a2000c1e1900 */
[----:B------:R-:W-:-:S06]  /*0210*/  IMAD.WIDE R14, R2, 0x4, R12 ;  /* 0x00000004020e7825 */ /* 0x000fcc00078e020c */
[----:B------:R-:W4:Y:S01]  /*0220*/  LDG.E R15, desc[UR6][R14.64] ;  /* 0x000000060e0f7981 */ /* 0x000f22000c1e1900 */
[----:B------:R-:W-:Y:S01]  /*0230*/  I2FP.F32.S32 R7, R7 ;  /* 0x0000000700077245 */ /* 0x000fe20000201400 */
[----:B------:R-:W-:-:S04]  /*0240*/  IMAD R21, R3, R2, RZ ;  /* 0x0000000203157224 */ /* 0x000fc800078e02ff */
[----:B------:R-:W-:Y:S01]  /*0250*/  FADD R8, R8, -R7 ;  /* 0x8000000708087221 */ /* 0x000fe20000000000 */
[----:B------:R-:W-:-:S04]  /*0260*/  IMAD.WIDE R6, R21, 0x4, R12 ;  /* 0x0000000415067825 */ /* 0x000fc800078e020c */
[----:B------:R-:W-:Y:S01]  /*0270*/  FADD R0, -R8, 1 ;  /* 0x3f80000008007421 */ /* 0x000fe20000000100 */
[----:B0-----:R-:W-:Y:S02]  /*0280*/  IMAD R17, R4, UR5, R17 ;  /* 0x0000000504117c24 */ /* 0x001fe4000f8e0211 */
[----:B-1----:R-:W-:-:S04]  /*0290*/  IMAD.WIDE R12, R2, 0x4, R6 ;  /* 0x00000004020c7825 */ /* 0x002fc800078e0206 */
[----:B---3--:R-:W-:-:S04]  /*02a0*/  IMAD.WIDE R10, R17, 0x4, R10 ;  /* 0x00000004110a7825 */ /* 0x008fc800078e020a */
[----:B----4-:R-:W-:-:S04]  /*02b0*/  FMUL R3, R8, R15 ;  /* 0x0000000f08037220 */ /* 0x010fc80000400000 */
[----:B--2---:R-:W-:-:S05]  /*02c0*/  FFMA R9, R0, R9, R3 ;  /* 0x0000000900097223 */ /* 0x004fca0000000003 */
[----:B------:R0:W-:Y:S04]  /*02d0*/  STG.E desc[UR6][R10.64], R9 ;  /* 0x000000090a007986 */ /* 0x0001e8000c101906 */
[----:B------:R-:W2:Y:S04]  /*02e0*/  LDG.E R13, desc[UR6][R12.64] ;  /* 0x000000060c0d7981 */ /* 0x000ea8000c1e1900 */
[----:B------:R-:W3:Y:S01]  /*02f0*/  LDG.E R3, desc[UR6][R6.64] ;  /* 0x0000000606037981 */ /* 0x000ee2000c1e1900 */
[----:B------:R-:W-:-:S04]  /*0300*/  IMAD.WIDE R14, R21, 0x4, R6 ;  /* 0x00000004150e7825 */ /* 0x000fc800078e0206 */
[----:B------:R-:W-:-:S04]  /*0310*/  IMAD R19, R5, R4, RZ ;  /* 0x0000000405137224 */ /* 0x000fc800078e02ff */
[----:B------:R-:W-:-:S04]  /*0320*/  IMAD.WIDE R4, R19, 0x4, R10 ;  /* 0x0000000413047825 */ /* 0x000fc800078e020a */
[----:B--2---:R-:W-:-:S04]  /*0330*/  FMUL R17, R8, R13 ;  /* 0x0000000d08117220 */ /* 0x004fc80000400000 */
[----:B---3--:R-:W-:Y:S01]  /*0340*/  FFMA R17, R0, R3, R17 ;  /* 0x0000000300117223 */ /* 0x008fe20000000011 */
[----:B------:R-:W-:-:S04]  /*0350*/  IMAD.WIDE R2, R2, 0x4, R14 ;  /* 0x0000000402027825 */ /* 0x000fc800078e020e */
[----:B------:R-:W-:Y:S04]  /*0360*/  STG.E desc[UR6][R4.64], R17 ;  /* 0x0000001104007986 */ /* 0x000fe8000c101906 */
[----:B------:R-:W0:Y:S04]  /*0370*/  LDG.E R3, desc[UR6][R2.64] ;  /* 0x0000000602037981 */ /* 0x000e28000c1e1900 */
[----:B------:R-:W2:Y:S01]  /*0380*/  LDG.E R15, desc[UR6][R14.64] ;  /* 0x000000060e0f7981 */ /* 0x000ea2000c1e1900 */
[----:B------:R-:W-:-:S04]  /*0390*/  IMAD.WIDE R6, R19, 0x4, R4 ;  /* 0x0000000413067825 */ /* 0x000fc800078e0204 */
[----:B0-----:R-:W-:-:S04]  /*03a0*/  FMUL R9, R8, R3 ;  /* 0x0000000308097220 */ /* 0x001fc80000400000 */
[----:B--2---:R-:W-:-:S05]  /*03b0*/  FFMA R9, R0, R15, R9 ;  /* 0x0000000f00097223 */ /* 0x004fca0000000009 */
[----:B------:R-:W-:Y:S01]  /*03c0*/  STG.E desc[UR6][R6.64], R9 ;  /* 0x0000000906007986 */ /* 0x000fe2000c101906 */
[----:B------:R-:W-:Y:S05]  /*03d0*/  EXIT ;  /* 0x000000000000794d */ /* 0x000fea0003800000 */
        .weak           $__internal_0_$__cuda_sm3x_div_rn_noftz_f32_slowpath
        .type           $__internal_0_$__cuda_sm3x_div_rn_noftz_f32_slowpath,@function
        .size           $__internal_0_$__cuda_sm3x_div_rn_noftz_f32_slowpath,(.L_x_68 - $__internal_0_$__cuda_sm3x_div_rn_noftz_f32_slowpath)
$__internal_0_$__cuda_sm3x_div_rn_noftz_f32_slowpath:
[----:B------:R-:W-:Y:S01]  /*03e0*/  SHF.R.U32.HI R5, RZ, 0x17, R3 ;  /* 0x00000017ff057819 */ /* 0x000fe20000011603 */
[--C-:B------:R-:W-:Y:S01]  /*03f0*/  IMAD.MOV.U32 R6, RZ, RZ, R0.reuse ;  /* 0x000000ffff067224 */ /* 0x100fe200078e0000 */
[----:B------:R-:W-:Y:S02]  /*0400*/  SHF.R.U32.HI R4, RZ, 0x17, R0 ;  /* 0x00000017ff047819 */ /* 0x000fe40000011600 */
[----:B------:R-:W-:Y:S02]  /*0410*/  LOP3.LUT R5, R5, 0xff, RZ, 0xc0, !PT ;  /* 0x000000ff05057812 */ /* 0x000fe400078ec0ff */
[----:B------:R-:W-:Y:S02]  /*0420*/  LOP3.LUT R4, R4, 0xff, RZ, 0xc0, !PT ;  /* 0x000000ff04047812 */ /* 0x000fe400078ec0ff */
[----:B------:R-:W-:Y:S01]  /*0430*/  MOV R7, R3 ;  /* 0x0000000300077202 */ /* 0x000fe20000000f00 */
[----:B------:R-:W-:Y:S02]  /*0440*/  VIADD R10, R5, 0xffffffff ;  /* 0xffffffff050a7836 */ /* 0x000fe40000000000 */
[----:B------:R-:W-:-:S03]  /*0450*/  VIADD R9, R4, 0xffffffff ;  /* 0xffffffff04097836 */ /* 0x000fc60000000000 */
[----:B------:R-:W-:-:S04]  /*0460*/  ISETP.GT.U32.AND P0, PT, R10, 0xfd, PT ;  /* 0x000000fd0a00780c */ /* 0x000fc80003f04070 */
[----:B------:R-:W-:-:S13]  /*0470*/  ISETP.GT.U32.OR P0, PT, R9, 0xfd, P0 ;  /* 0x000000fd0900780c */ /* 0x000fda0000704470 */
[----:B------:R-:W-:Y:S01]  /*0480*/  @!P0 IMAD.MOV.U32 R8, RZ, RZ, RZ ;  /* 0x000000ffff088224 */ /* 0x000fe200078e00ff */
[----:B------:R-:W-:Y:S06]  /*0490*/  @!P0 BRA `(.L_x_1) ;  /* 0x00000000005c8947 */ /* 0x000fec0003800000 */
[----:B------:R-:W-:Y:S02]  /*04a0*/  FSETP.GTU.FTZ.AND P0, PT, |R0|, +INF , PT ;  /* 0x7f8000000000780b */ /* 0x000fe40003f1c200 */
[----:B------:R-:W-:-:S04]  /*04b0*/  FSETP.GTU.FTZ.AND P1, PT, |R3|, +INF , PT ;  /* 0x7f8000000300780b */ /* 0x000fc80003f3c200 */
[----:B------:R-:W-:-:S13]  /*04c0*/  PLOP3.LUT P0, PT, P0, P1, PT, 0xf8, 0x8f ;  /* 0x00000000008f781c */ /* 0x000fda0000703f70 */
[----:B------:R-:W-:Y:S05]  /*04d0*/  @P0 BRA `(.L_x_2) ;  /* 0x0000000400440947 */ /* 0x000fea0003800000 */
[----:B------:R-:W-:-:S13]  /*04e0*/  LOP3.LUT P0, RZ, R7, 0x7fffffff, R6, 0xc8, !PT ;  /* 0x7fffffff07ff7812 */ /* 0x000fda000780c806 */
[----:B------:R-:W-:Y:S05]  /*04f0*/  @!P0 BRA `(.L_x_3) ;  /* 0x0000000400348947 */ /* 0x000fea0003800000 */
[C---:B------:R-:W-:Y:S02]  /*0500*/  FSETP.NEU.FTZ.AND P2, PT, |R0|.reuse, +INF , PT ;  /* 0x7f8000000000780b */ /* 0x040fe40003f5d200 */
[----:B------:R-:W-:Y:S02]  /*0510*/  FSETP.NEU.FTZ.AND P1, PT, |R3|, +INF , PT ;  /* 0x7f8000000300780b */ /* 0x000fe40003f3d200 */
[----:B------:R-:W-:-:S11]  /*0520*/  FSETP.NEU.FTZ.AND P0, PT, |R0|, +INF , PT ;  /* 0x7f8000000000780b */ /* 0x000fd60003f1d200 */
[----:B------:R-:W-:Y:S05]  /*0530*/  @!P1 BRA !P2, `(.L_x_3) ;  /* 0x0000000400249947 */ /* 0x000fea0005000000 */
[----:B------:R-:W-:-:S04]  /*0540*/  LOP3.LUT P2, RZ, R6, 0x7fffffff, RZ, 0xc0, !PT ;  /* 0x7fffffff06ff7812 */ /* 0x000fc8000784c0ff */
[----:B------:R-:W-:-:S13]  /*0550*/  PLOP3.LUT P1, PT, P1, P2, PT, 0x2f, 0xf2 ;  /* 0x0000000000f2781c */ /* 0x000fda0000f24577 */
[----:B------:R-:W-:Y:S05]  /*0560*/  @P1 BRA `(.L_x_4) ;  /* 0x0000000400101947 */ /* 0x000fea0003800000 */
[----:B------:R-:W-:-:S04]  /*0570*/  LOP3.LUT P1, RZ, R7, 0x7fffffff, RZ, 0xc0, !PT ;  /* 0x7fffffff07ff7812 */ /* 0x000fc8000782c0ff */
[----:B------:R-:W-:-:S13]  /*0580*/  PLOP3.LUT P0, PT, P0, P1, PT, 0x2f, 0xf2 ;  /* 0x0000000000f2781c */ /* 0x000fda0000702577 */
[----:B------:R-:W-:Y:S05]  /*0590*/  @P0 BRA `(.L_x_5) ;  /* 0x0000000000f80947 */ /* 0x000fea0003800000 */
[----:B------:R-:W-:Y:S02]  /*05a0*/  ISETP.GE.AND P0, PT, R9, RZ, PT ;  /* 0x000000ff0900720c */ /* 0x000fe40003f06270 */
[----:B------:R-:W-:-:S11]  /*05b0*/  ISETP.GE.AND P1, PT, R10, RZ, PT ;  /* 0x000000ff0a00720c */ /* 0x000fd60003f26270 */
[----:B------:R-:W-:Y:S02]  /*05c0*/  @P0 IMAD.MOV.U32 R8, RZ, RZ, RZ ;  /* 0x000000ffff080224 */ /* 0x000fe400078e00ff */
[----:B------:R-:W-:Y:S01]  /*05d0*/  @!P0 FFMA R6, R0, 1.84467440737095516160e+19, RZ ;  /* 0x5f80000000068823 */ /* 0x000fe200000000ff */
[----:B------:R-:W-:Y:S02]  /*05e0*/  @!P0 IMAD.MOV.U32 R8, RZ, RZ, -0x40 ;  /* 0xffffffc0ff088424 */ /* 0x000fe400078e00ff */
[----:B------:R-:W-:-:S03]  /*05f0*/  @!P1 FFMA R7, R3, 1.84467440737095516160e+19, RZ ;  /* 0x5f80000003079823 */ /* 0x000fc600000000ff */
[----:B------:R-:W-:-:S07]  /*0600*/  @!P1 IADD3 R8, PT, PT, R8, 0x40, RZ ;  /* 0x0000004008089810 */ /* 0x000fce0007ffe0ff */
.L_x_1:
[----:B------:R-:W-:Y:S01]  /*0610*/  LEA R0, R5, 0xc0800000, 0x17 ;  /* 0xc080000005007811 */ /* 0x000fe200078eb8ff */
[----:B------:R-:W-:-:S04]  /*0620*/  VIADD R4, R4, 0xffffff81 ;  /* 0xffffff8104047836 */ /* 0x000fc80000000000 */
[----:B------:R-:W-:Y:S01]  /*0630*/  IMAD.IADD R7, R7, 0x1, -R0 ;  /* 0x0000000107077824 */ /* 0x000fe200078e0a00 */
[C---:B------:R-:W-:Y:S01]  /*0640*/  IADD3 R5, PT, PT, R4.reuse, 0x7f, -R5 ;  /* 0x0000007f04057810 */ /* 0x040fe20007ffe805 */
[----:B------:R-:W-:Y:S02]  /*0650*/  IMAD R0, R4, -0x800000, R6 ;  /* 0xff80000004007824 */ /* 0x000fe400078e0206 */
[----:B------:R-:W0:Y:S01]  /*0660*/  MUFU.RCP R3, R7 ;  /* 0x0000000700037308 */ /* 0x000e220000001000 */
[----:B------:R-:W-:Y:S01]  /*0670*/  FADD.FTZ R9, -R7, -RZ ;  /* 0x800000ff07097221 */ /* 0x000fe20000010100 */
[----:B------:R-:W-:-:S03]  /*0680*/  IMAD.IADD R5, R5, 0x1, R8 ;  /* 0x0000000105057824 */ /* 0x000fc600078e0208 */
[----:B0-----:R-:W-:-:S04]  /*0690*/  FFMA R10, R3, R9, 1 ;  /* 0x3f800000030a7423 */ /* 0x001fc80000000009 */
[----:B------:R-:W-:-:S04]  /*06a0*/  FFMA R10, R3, R10, R3 ;  /* 0x0000000a030a7223 */ /* 0x000fc80000000003 */
[----:B------:R-:W-:-:S04]  /*06b0*/  FFMA R3, R0, R10, RZ ;  /* 0x0000000a00037223 */ /* 0x000fc800000000ff */
[----:B------:R-:W-:-:S04]  /*06c0*/  FFMA R6, R9, R3, R0 ;  /* 0x0000000309067223 */ /* 0x000fc80000000000 */
[----:B------:R-:W-:-:S04]  /*06d0*/  FFMA R11, R10, R6, R3 ;  /* 0x000000060a0b7223 */ /* 0x000fc80000000003 */
[----:B------:R-:W-:-:S04]  /*06e0*/  FFMA R6, R9, R11, R0 ;  /* 0x0000000b09067223 */ /* 0x000fc80000000000 */
[----:B------:R-:W-:-:S05]  /*06f0*/  FFMA R3, R10, R6, R11 ;  /* 0x000000060a037223 */ /* 0x000fca000000000b */
[----:B------:R-:W-:-:S04]  /*0700*/  SHF.R.U32.HI R0, RZ, 0x17, R3 ;  /* 0x00000017ff007819 */ /* 0x000fc80000011603 */
[----:B------:R-:W-:-:S04]  /*0710*/  LOP3.LUT R0, R0, 0xff, RZ, 0xc0, !PT ;  /* 0x000000ff00007812 */ /* 0x000fc800078ec0ff */
[----:B------:R-:W-:-:S05]  /*0720*/  IADD3 R8, PT, PT, R0, R5, RZ ;  /* 0x0000000500087210 */ /* 0x000fca0007ffe0ff */
[----:B------:R-:W-:-:S05]  /*0730*/  VIADD R0, R8, 0xffffffff ;  /* 0xffffffff08007836 */ /* 0x000fca0000000000 */
[----:B------:R-:W-:-:S13]  /*0740*/  ISETP.GE.U32.AND P0, PT, R0, 0xfe, PT ;  /* 0x000000fe0000780c */ /* 0x000fda0003f06070 */
[----:B------:R-:W-:Y:S05]  /*0750*/  @!P0 BRA `(.L_x_6) ;  /* 0x0000000000808947 */ /* 0x000fea0003800000 */
[----:B------:R-:W-:-:S13]  /*0760*/  ISETP.GT.AND P0, PT, R8, 0xfe, PT ;  /* 0x000000fe0800780c */ /* 0x000fda0003f04270 */
[----:B------:R-:W-:Y:S05]  /*0770*/  @P0 BRA `(.L_x_7) ;  /* 0x00000000006c0947 */ /* 0x000fea0003800000 */
[----:B------:R-:W-:-:S13]  /*0780*/  ISETP.GE.AND P0, PT, R8, 0x1, PT ;  /* 0x000000010800780c */ /* 0x000fda0003f06270 */
[----:B------:R-:W-:Y:S05]  /*0790*/  @P0 BRA `(.L_x_8) ;  /* 0x0000000000980947 */ /* 0x000fea0003800000 */
[----:B------:R-:W-:Y:S02]  /*07a0*/  ISETP.GE.AND P0, PT, R8, -0x18, PT ;  /* 0xffffffe80800780c */ /* 0x000fe40003f06270 */
[----:B------:R-:W-:-:S11]  /*07b0*/  LOP3.LUT R3, R3, 0x80000000, RZ, 0xc0, !PT ;  /* 0x8000000003037812 */ /* 0x000fd600078ec0ff */
[----:B------:R-:W-:Y:S05]  /*07c0*/  @!P0 BRA `(.L_x_8) ;  /* 0x00000000008c8947 */ /* 0x000fea0003800000 */
[-CC-:B------:R-:W-:Y:S01]  /*07d0*/  FFMA.RZ R0, R10, R6.reuse, R11.reuse ;  /* 0x000000060a007223 */ /* 0x180fe2000000c00b */
[----:B------:R-:W-:Y:S02]  /*07e0*/  VIADD R7, R8, 0x20 ;  /* 0x0000002008077836 */ /* 0x000fe40000000000 */
[-CC-:B------:R-:W-:Y:S01]  /*07f0*/  FFMA.RM R5, R10, R6.reuse, R11.reuse ;  /* 0x000000060a057223 */ /* 0x180fe2000000400b */
[----:B------:R-:W-:Y:S02]  /*0800*/  ISETP.NE.AND P2, PT, R8, RZ, PT ;  /* 0x000000ff0800720c */ /* 0x000fe40003f45270 */
[----:B------:R-:W-:Y:S01]  /*0810*/  LOP3.LUT R4, R0, 0x7fffff, RZ, 0xc0, !PT ;  /* 0x007fffff00047812 */ /* 0x000fe200078ec0ff */
[----:B------:R-:W-:Y:S01]  /*0820*/  FFMA.RP R0, R10, R6, R11 ;  /* 0x000000060a007223 */ /* 0x000fe2000000800b */
[----:B------:R-:W-:Y:S02]  /*0830*/  ISETP.NE.AND P1, PT, R8, RZ, PT ;  /* 0x000000ff0800720c */ /* 0x000fe40003f25270 */
[----:B------:R-:W-:-:S02]  /*0840*/  LOP3.LUT R4, R4, 0x800000, RZ, 0xfc, !PT ;  /* 0x0080000004047812 */ /* 0x000fc400078efcff */
[----:B------:R-:W-:Y:S02]  /*0850*/  IADD3 R6, PT, PT, -R8, RZ, RZ ;  /* 0x000000ff08067210 */ /* 0x000fe40007ffe1ff */
[----:B------:R-:W-:Y:S02]  /*0860*/  SHF.L.U32 R7, R4, R7, RZ ;  /* 0x0000000704077219 */ /* 0x000fe400000006ff */
[----:B------:R-:W-:Y:S02]  /*0870*/  FSETP.NEU.FTZ.AND P0, PT, R0, R5, PT ;  /* 0x000000050000720b */ /* 0x000fe40003f1d000 */
[----:B------:R-:W-:Y:S02]  /*0880*/  SEL R5, R6, RZ, P2 ;  /* 0x000000ff06057207 */ /* 0x000fe40001000000 */
[----:B------:R-:W-:Y:S02]  /*0890*/  ISETP.NE.AND P1, PT, R7, RZ, P1 ;  /* 0x000000ff0700720c */ /* 0x000fe40000f25270 */
[----:B------:R-:W-:-:S02]  /*08a0*/  SHF.R.U32.HI R5, RZ, R5, R4 ;  /* 0x00000005ff057219 */ /* 0x000fc40000011604 */
[----:B------:R-:W-:Y:S02]  /*08b0*/  PLOP3.LUT P0, PT, P0, P1, PT, 0xf8, 0x8f ;  /* 0x00000000008f781c */ /* 0x000fe40000703f70 */
[----:B------:R-:W-:Y:S02]  /*08c0*/  SHF.R.U32.HI R7, RZ, 0x1, R5 ;  /* 0x00000001ff077819 */ /* 0x000fe40000011605 */
[----:B------:R-:W-:-:S04]  /*08d0*/  SEL R0, RZ, 0x1, !P0 ;  /* 0x00000001ff007807 */ /* 0x000fc80004000000 */
[----:B------:R-:W-:-:S04]  /*08e0*/  LOP3.LUT R0, R0, 0x1, R7, 0xf8, !PT ;  /* 0x0000000100007812 */ /* 0x000fc800078ef807 */
[----:B------:R-:W-:-:S05]  /*08f0*/  LOP3.LUT R0, R0, R5, RZ, 0xc0, !PT ;  /* 0x0000000500007212 */ /* 0x000fca00078ec0ff */
[----:B------:R-:W-:-:S05]  /*0900*/  IMAD.IADD R0, R7, 0x1, R0 ;  /* 0x0000000107007824 */ /* 0x000fca00078e0200 */
[----:B------:R-:W-:Y:S01]  /*0910*/  LOP3.LUT R3, R0, R3, RZ, 0xfc, !PT ;  /* 0x0000000300037212 */ /* 0x000fe200078efcff */
[----:B------:R-:W-:Y:S06]  /*0920*/  BRA `(.L_x_8) ;  /* 0x0000000000347947 */ /* 0x000fec0003800000 */
.L_x_7:
[----:B------:R-:W-:-:S04]  /*0930*/  LOP3.LUT R3, R3, 0x80000000, RZ, 0xc0, !PT ;  /* 0x8000000003037812 */ /* 0x000fc800078ec0ff */
[----:B------:R-:W-:Y:S01]  /*0940*/  LOP3.LUT R3, R3, 0x7f800000, RZ, 0xfc, !PT ;  /* 0x7f80000003037812 */ /* 0x000fe200078efcff */
[----:B------:R-:W-:Y:S06]  /*0950*/  BRA `(.L_x_8) ;  /* 0x0000000000287947 */ /* 0x000fec0003800000 */
.L_x_6:
[----:B------:R-:W-:Y:S01]  /*0960*/  IMAD R3, R5, 0x800000, R3 ;  /* 0x0080000005037824 */ /* 0x000fe200078e0203 */
[----:B------:R-:W-:Y:S06]  /*0970*/  BRA `(.L_x_8) ;  /* 0x0000000000207947 */ /* 0x000fec0003800000 */
.L_x_5:
[----:B------:R-:W-:-:S04]  /*0980*/  LOP3.LUT R3, R7, 0x80000000, R6, 0x48, !PT ;  /* 0x8000000007037812 */ /* 0x000fc800078e4806 */
[----:B------:R-:W-:Y:S01]  /*0990*/  LOP3.LUT R3, R3, 0x7f800000, RZ, 0xfc, !PT ;  /* 0x7f80000003037812 */ /* 0x000fe200078efcff */
[----:B------:R-:W-:Y:S06]  /*09a0*/  BRA `(.L_x_8) ;  /* 0x0000000000147947 */ /* 0x000fec0003800000 */
.L_x_4:
[----:B------:R-:W-:Y:S01]  /*09b0*/  LOP3.LUT R3, R7, 0x80000000, R6, 0x48, !PT ;  /* 0x8000000007037812 */ /* 0x000fe200078e4806 */
[----:B------:R-:W-:Y:S06]  /*09c0*/  BRA `(.L_x_8) ;  /* 0x00000000000c7947 */ /* 0x000fec0003800000 */
.L_x_3:
[----:B------:R-:W0:Y:S01]  /*09d0*/  MUFU.RSQ R3, -QNAN ;  /* 0xffc0000000037908 */ /* 0x000e220000001400 */
[----:B------:R-:W-:Y:S05]  /*09e0*/  BRA `(.L_x_8) ;  /* 0x0000000000047947 */ /* 0x000fea0003800000 */
.L_x_2:
[----:B------:R-:W-:-:S07]  /*09f0*/  FADD.FTZ R3, R0, R3 ;  /* 0x0000000300037221 */ /* 0x000fce0000010000 */
.L_x_8:
[----:B0-----:R-:W-:Y:S01]  /*0a00*/  MOV R0, R3 ;  /* 0x0000000300007202 */ /* 0x001fe20000000f00 */
[----:B------:R-:W-:-:S04]  /*0a10*/  IMAD.MOV.U32 R3, RZ, RZ, 0x0 ;  /* 0x00000000ff037424 */ /* 0x000fc800078e00ff */
[----:B------:R-:W-:Y:S05]  /*0a20*/  RET.REL.NODEC R2 `(_Z14resizeh_kernalPfiiS_ii) ;  /* 0xfffffff402747950 */ /* 0x000fea0003c3ffff */
.L_x_9:
[----:B------:R-:W-:-:S00]  /*0a30*/  BRA `(.L_x_9) ;  /* 0xfffffffc00fc7947 */ /* 0x000fc0000383ffff */
[----:B------:R-:W-:-:S00]  /*0a40*/  NOP ;  /* 0x0000000000007918 */ /* 0x000fc00000000000 */
        /* <DEDUP_REMOVED lines=11> */
.L_x_68:


//--------------------- .text._Z14resizew_kernalPfiiS_ii --------------------------
	.section	.text._Z14resizew_kernalPfiiS_ii,"ax",@progbits
	.align	128
        .global         _Z14resizew_kernalPfiiS_ii
        .type           _Z14resizew_kernalPfiiS_ii,@function
        .size           _Z14resizew_kernalPfiiS_ii,(.L_x_69 - _Z14resizew_kernalPfiiS_ii)
        .other          _Z14resizew_kernalPfiiS_ii,@"STO_CUDA_ENTRY STV_DEFAULT"
_Z14resizew_kernalPfiiS_ii:
.text._Z14resizew_kernalPfiiS_ii:
[----:B------:R-:W-:Y:S01]  /*0000*/  LDC R1, c[0x0][0x37c] ;  /* 0x0000df00ff017b82 */ /* 0x000fe20000000800 */
[----:B------:R-:W0:Y:S01]  /*0010*/  LDCU UR4, c[0x0][0x398] ;  /* 0x00007300ff0477ac */ /* 0x000e220008000800 */
[----:B------:R-:W1:Y:S01]  /*0020*/  S2R R5, SR_TID.X ;  /* 0x0000000000057919 */ /* 0x000e620000002100 */
[----:B------:R-:W2:Y:S01]  /*0030*/  LDCU UR5, c[0x0][0x388] ;  /* 0x00007100ff0577ac */ /* 0x000ea20008000800 */
[----:B0-----:R-:W-:-:S06]  /*0040*/  UIADD3 UR4, UPT, UPT, UR4, -0x1, URZ ;  /* 0xffffffff04047890 */ /* 0x001fcc000fffe0ff */
[----:B------:R-:W-:Y:S01]  /*0050*/  I2FP.F32.S32 R3, UR4 ;  /* 0x0000000400037c45 */ /* 0x000fe20008201400 */
[----:B--2---:R-:W-:-:S03]  /*0060*/  UIADD3 UR4, UPT, UPT, UR5, -0x1, URZ ;  /* 0xffffffff05047890 */ /* 0x004fc6000fffe0ff */
[----:B------:R-:W0:Y:S03]  /*0070*/  MUFU.RCP R2, R3 ;  /* 0x0000000300027308 */ /* 0x000e260000001000 */
[----:B------:R-:W-:-:S05]  /*0080*/  I2FP.F32.S32 R0, UR4 ;  /* 0x0000000400007c45 */ /* 0x000fca0008201400 */
[----:B------:R-:W2:Y:S01]  /*0090*/  FCHK P0, R0, R3 ;  /* 0x0000000300007302 */ /* 0x000ea20000000000 */
[----:B0-----:R-:W-:-:S04]  /*00a0*/  FFMA R7, -R3, R2, 1 ;  /* 0x3f80000003077423 */ /* 0x001fc80000000102 */
[----:B------:R-:W-:-:S04]  /*00b0*/  FFMA R7, R2, R7, R2 ;  /* 0x0000000702077223 */ /* 0x000fc80000000002 */
[----:B------:R-:W-:-:S04]  /*00c0*/  FFMA R2, R0, R7, RZ ;  /* 0x0000000700027223 */ /* 0x000fc800000000ff */
[----:B------:R-:W-:-:S04]  /*00d0*/  FFMA R4, -R3, R2, R0 ;  /* 0x0000000203047223 */ /* 0x000fc80000000100 */
[----:B------:R-:W-:Y:S01]  /*00e0*/  FFMA R2, R7, R4, R2 ;  /* 0x0000000407027223 */ /* 0x000fe20000000002 */
[----:B-12---:R-:W-:Y:S06]  /*00f0*/  @!P0 BRA `(.L_x_10) ;  /* 0x00000000000c8947 */ /* 0x006fec0003800000 */
[----:B------:R-:W-:-:S07]  /*0100*/  MOV R2, 0x120 ;  /* 0x0000012000027802 */ /* 0x000fce0000000f00 */
[----:B------:R-:W-:Y:S05]  /*0110*/  CALL.REL.NOINC `($__internal_1_$__cuda_sm3x_div_rn_noftz_f32_slowpath) ;  /* 0x0000000000a47944 */ /* 0x000fea0003c00000 */
[----:B------:R-:W-:-:S07]  /*0120*/  IMAD.MOV.U32 R2, RZ, RZ, R0 ;  /* 0x000000ffff027224 */ /* 0x000fce00078e0000 */
.L_x_10:
[----:B------:R-:W-:-:S05]  /*0130*/  I2FP.F32.U32 R3, R5 ;  /* 0x0000000500037245 */ /* 0x000fca0000201000 */
[----:B------:R-:W-:-:S04]  /*0140*/  FMUL R17, R3, R2 ;  /* 0x0000000203117220 */ /* 0x000fc80000400000 */
[----:B------:R-:W0:Y:S02]  /*0150*/  F2I.TRUNC.NTZ R19, R17 ;  /* 0x0000001100137305 */ /* 0x000e24000020f100 */
[----:B0-----:R-:W-:-:S13]  /*0160*/  ISETP.GE.AND P0, PT, R19, UR4, PT ;  /* 0x0000000413007c0c */ /* 0x001fda000bf06270 */
[----:B------:R-:W-:Y:S05]  /*0170*/  @P0 EXIT ;  /* 0x000000000000094d */ /* 0x000fea0003800000 */
[----:B------:R-:W0:Y:S01]  /*0180*/  S2UR UR4, SR_CTAID.X ;  /* 0x00000000000479c3 */ /* 0x000e220000002500 */
[----:B------:R-:W1:Y:S07]  /*0190*/  LDCU.64 UR6, c[0x0][0x358] ;  /* 0x00006b00ff0677ac */ /* 0x000e6e0008000a00 */
[----:B------:R-:W0:Y:S08]  /*01a0*/  LDC.64 R8, c[0x0][0x388] ;  /* 0x0000e200ff087b82 */ /* 0x000e300000000a00 */
[----:B------:R-:W2:Y:S08]  /*01b0*/  LDC.64 R6, c[0x0][0x380] ;  /* 0x0000e000ff067b82 */ /* 0x000eb00000000a00 */
[----:B------:R-:W3:Y:S01]  /*01c0*/  LDC.64 R10, c[0x0][0x390] ;  /* 0x0000e400ff0a7b82 */ /* 0x000ee20000000a00 */
[----:B0-----:R-:W-:-:S04]  /*01d0*/  IMAD R3, R8, UR4, R19 ;  /* 0x0000000408037c24 */ /* 0x001fc8000f8e0213 */
[----:B--2---:R-:W-:-:S03]  /*01e0*/  IMAD.WIDE R6, R3, 0x4, R6 ;  /* 0x0000000403067825 */ /* 0x004fc600078e0206 */
[----:B------:R-:W0:Y:S02]  /*01f0*/  LDC.64 R2, c[0x0][0x398] ;  /* 0x0000e600ff027b82 */ /* 0x000e240000000a00 */
[----:B-1----:R-:W2:Y:S04]  /*0200*/  LDG.E R15, desc[UR6][R6.64+0x4] ;  /* 0x00000406060f7981 */ /* 0x002ea8000c1e1900 */
[----:B------:R1:W4:Y:S01]  /*0210*/  LDG.E R13, desc[UR6][R6.64] ;  /* 0x00000006060d7981 */ /* 0x000322000c1e1900 */
[----:B------:R-:W-:Y:S01]  /*0220*/  I2FP.F32.S32 R4, R19 ;  /* 0x0000001300047245 */ /* 0x000fe20000201400 */
[----:B------:R-:W-:-:S04]  /*0230*/  IMAD R9, R8, R9, RZ ;  /* 0x0000000908097224 */ /* 0x000fc800078e02ff */
[----:B------:R-:W-:-:S04]  /*0240*/  FADD R4, R17, -R4 ;  /* 0x8000000411047221 */ /* 0x000fc80000000000 */
[----:B------:R-:W-:Y:S01]  /*0250*/  FADD R0, -R4, 1 ;  /* 0x3f80000004007421 */ /* 0x000fe20000000100 */
[----:B-1----:R-:W-:-:S04]  /*0260*/  IMAD.WIDE R6, R9, 0x4, R6 ;  /* 0x0000000409067825 */ /* 0x002fc800078e0206 */
[----:B0-----:R-:W-:-:S04]  /*0270*/  IMAD R5, R2, UR4, R5 ;  /* 0x0000000402057c24 */ /* 0x001fc8000f8e0205 */
[----:B---3--:R-:W-:-:S04]  /*0280*/  IMAD.WIDE R10, R5, 0x4, R10 ;  /* 0x00000004050a7825 */ /* 0x008fc800078e020a */
[----:B--2---:R-:W-:-:S04]  /*0290*/  FMUL R15, R4, R15 ;  /* 0x0000000f040f7220 */ /* 0x004fc80000400000 */
[----:B----4-:R-:W-:-:S05]  /*02a0*/  FFMA R13, R0, R13, R15 ;  /* 0x0000000d000d7223 */ /* 0x010fca000000000f */
[----:B------:R0:W-:Y:S04]  /*02b0*/  STG.E desc[UR6][R10.64], R13 ;  /* 0x0000000d0a007986 */ /* 0x0001e8000c101906 */
[----:B------:R-:W2:Y:S04]  /*02c0*/  LDG.E R15, desc[UR6][R6.64+0x4] ;  /* 0x00000406060f7981 */ /* 0x000ea8000c1e1900 */
[----:B------:R-:W3:Y:S01]  /*02d0*/  LDG.E R5, desc[UR6][R6.64] ;  /* 0x0000000606057981 */ /* 0x000ee2000c1e1900 */
[----:B------:R-:W-:Y:S02]  /*02e0*/  IMAD R17, R2, R3, RZ ;  /* 0x0000000302117224 */ /* 0x000fe400078e02ff */
[----:B------:R-:W-:-:S04]  /*02f0*/  IMAD.WIDE R8, R9, 0x4, R6 ;  /* 0x0000000409087825 */ /* 0x000fc800078e0206 */
[----:B------:R-:W-:-:S04]  /*0300*/  IMAD.WIDE R2, R17, 0x4, R10 ;  /* 0x0000000411027825 */ /* 0x000fc800078e020a */
[----:B--2---:R-:W-:-:S04]  /*0310*/  FMUL R15, R4, R15 ;  /* 0x0000000f040f7220 */ /* 0x004fc80000400000 */
[----:B---3--:R-:W-:-:S05]  /*0320*/  FFMA R15, R0, R5, R15 ;  /* 0x00000005000f7223 */ /* 0x008fca000000000f */
[----:B------:R-:W-:Y:S04]  /*0330*/  STG.E desc[UR6][R2.64], R15 ;  /* 0x0000000f02007986 */ /* 0x000fe8000c101906 */
[----:B------:R-:W0:Y:S04]  /*0340*/  LDG.E R5, desc[UR6][R8.64+0x4] ;  /* 0x0000040608057981 */ /* 0x000e28000c1e1900 */
[----:B------:R-:W2:Y:S01]  /*0350*/  LDG.E R19, desc[UR6][R8.64] ;  /* 0x0000000608137981 */ /* 0x000ea2000c1e1900 */
[----:B0-----:R-:W-:Y:S01]  /*0360*/  FMUL R11, R4, R5 ;  /* 0x00000005040b7220 */ /* 0x001fe20000400000 */
[----:B------:R-:W-:-:S04]  /*0370*/  IMAD.WIDE R4, R17, 0x4, R2 ;  /* 0x0000000411047825 */ /* 0x000fc800078e0202 */
[----:B--2---:R-:W-:-:S05]  /*0380*/  FFMA R11, R0, R19, R11 ;  /* 0x00000013000b7223 */ /* 0x004fca000000000b */
[----:B------:R-:W-:Y:S01]  /*0390*/  STG.E desc[UR6][R4.64], R11 ;  /* 0x0000000b04007986 */ /* 0x000fe2000c101906 */
[----:B------:R-:W-:Y:S05]  /*03a0*/  EXIT ;  /* 0x000000000000794d */ /* 0x000fea0003800000 */
        .weak           $__internal_1_$__cuda_sm3x_div_rn_noftz_f32_slowpath
        .type           $__internal_1_$__cuda_sm3x_div_rn_noftz_f32_slowpath,@function
        .size           $__internal_1_$__cuda_sm3x_div_rn_noftz_f32_slowpath,(.L_x_69 - $__internal_1_$__cuda_sm3x_div_rn_noftz_f32_slowpath)
$__internal_1_$__cuda_sm3x_div_rn_noftz_f32_slowpath:
[--C-:B------:R-:W-:Y:S01]  /*03b0*/  SHF.R.U32.HI R6, RZ, 0x17, R3.reuse ;  /* 0x00000017ff067819 */ /* 0x100fe20000011603 */
[--C-:B------:R-:W-:Y:S01]  /*03c0*/  IMAD.MOV.U32 R7, RZ, RZ, R0.reuse ;  /* 0x000000ffff077224 */ /* 0x100fe200078e0000 */
[----:B------:R-:W-:Y:S01]  /*03d0*/  SHF.R.U32.HI R4, RZ, 0x17, R0 ;  /* 0x00000017ff047819 */ /* 0x000fe20000011600 */
[----:B------:R-:W-:Y:S01]  /*03e0*/  IMAD.MOV.U32 R8, RZ, RZ, R3 ;  /* 0x000000ffff087224 */ /* 0x000fe200078e0003 */
[----:B------:R-:W-:Y:S02]  /*03f0*/  LOP3.LUT R6, R6, 0xff, RZ, 0xc0, !PT ;  /* 0x000000ff06067812 */ /* 0x000fe400078ec0ff */
[----:B------:R-:W-:-:S03]  /*0400*/  LOP3.LUT R4, R4, 0xff, RZ, 0xc0, !PT ;  /* 0x000000ff04047812 */ /* 0x000fc600078ec0ff */
        /* <DEDUP_REMOVED lines=24> */
[----:B------:R-:W-:Y:S01]  /*0590*/  @P0 MOV R9, RZ ;  /* 0x000000ff00090202 */ /* 0x000fe20000000f00 */
[----:B------:R-:W-:Y:S02]  /*05a0*/  @!P0 IMAD.MOV.U32 R9, RZ, RZ, -0x40 ;  /* 0xffffffc0ff098424 */ /* 0x000fe400078e00ff */
[----:B------:R-:W-:Y:S01]  /*05b0*/  @!P0 FFMA R7, R0, 1.84467440737095516160e+19, RZ ;  /* 0x5f80000000078823 */ /* 0x000fe200000000ff */
[----:B------:R-:W-:Y:S01]  /*05c0*/  @!P1 FFMA R8, R3, 1.84467440737095516160e+19, RZ ;  /* 0x5f80000003089823 */ /* 0x000fe200000000ff */
[----:B------:R-:W-:-:S07]  /*05d0*/  @!P1 VIADD R9, R9, 0x40 ;  /* 0x0000004009099836 */ /* 0x000fce0000000000 */
.L_x_11:
[----:B------:R-:W-:Y:S01]  /*05e0*/  LEA R3, R6, 0xc0800000, 0x17 ;  /* 0xc080000006037811 */ /* 0x000fe200078eb8ff */
[----:B------:R-:W-:-:S04]  /*05f0*/  VIADD R4, R4, 0xffffff81 ;  /* 0xffffff8104047836 */ /* 0x000fc80000000000 */
[----:B------:R-:W-:Y:S02]  /*0600*/  IMAD.IADD R3, R8, 0x1, -R3 ;  /* 0x0000000108037824 */ /* 0x000fe400078e0a03 */
[C---:B------:R-:W-:Y:S01]  /*0610*/  IMAD R0, R4.reuse, -0x800000, R7 ;  /* 0xff80000004007824 */ /* 0x040fe200078e0207 */
[----:B------:R-:W-:Y:S01]  /*0620*/  IADD3 R4, PT, PT, R4, 0x7f, -R6 ;  /* 0x0000007f04047810 */ /* 0x000fe20007ffe806 */
[----:B------:R-:W0:Y:S01]  /*0630*/  MUFU.RCP R8, R3 ;  /* 0x0000000300087308 */ /* 0x000e220000001000 */
[----:B------:R-:W-:Y:S02]  /*0640*/  FADD.FTZ R11, -R3, -RZ ;  /* 0x800000ff030b7221 */ /* 0x000fe40000010100 */
[----:B------:R-:W-:Y:S02]  /*0650*/  IADD3 R4, PT, PT, R4, R9, RZ ;  /* 0x0000000904047210 */ /* 0x000fe40007ffe0ff */
        /* <DEDUP_REMOVED lines=8> */
[----:B------:R-:W-:-:S05]  /*06e0*/  LOP3.LUT R3, R3, 0xff, RZ, 0xc0, !PT ;  /* 0x000000ff03037812 */ /* 0x000fca00078ec0ff */
[----:B------:R-:W-:-:S04]  /*06f0*/  IMAD.IADD R9, R3, 0x1, R4 ;  /* 0x0000000103097824 */ /* 0x000fc800078e0204 */
        /* <DEDUP_REMOVED lines=10> */
[CCC-:B------:R-:W-:Y:S01]  /*07a0*/  FFMA.RZ R3, R10.reuse, R8.reuse, R7.reuse ;  /* 0x000000080a037223 */ /* 0x1c0fe2000000c007 */
[CCC-:B------:R-:W-:Y:S01]  /*07b0*/  FFMA.RM R4, R10.reuse, R8.reuse, R7.reuse ;  /* 0x000000080a047223 */ /* 0x1c0fe20000004007 */
[C---:B------:R-:W-:Y:S02]  /*07c0*/  ISETP.NE.AND P2, PT, R9.reuse, RZ, PT ;  /* 0x000000ff0900720c */ /* 0x040fe40003f45270 */
[----:B------:R-:W-:Y:S02]  /*07d0*/  ISETP.NE.AND P1, PT, R9, RZ, PT ;  /* 0x000000ff0900720c */ /* 0x000fe40003f25270 */
[----:B------:R-:W-:Y:S01]  /*07e0*/  LOP3.LUT R6, R3, 0x7fffff, RZ, 0xc0, !PT ;  /* 0x007fffff03067812 */ /* 0x000fe200078ec0ff */
[----:B------:R-:W-:Y:S01]  /*07f0*/  FFMA.RP R3, R10, R8, R7 ;  /* 0x000000080a037223 */ /* 0x000fe20000008007 */
[----:B------:R-:W-:Y:S02]  /*0800*/  VIADD R7, R9, 0x20 ;  /* 0x0000002009077836 */ /* 0x000fe40000000000 */
[----:B------:R-:W-:Y:S01]  /*0810*/  LOP3.LUT R6, R6, 0x800000, RZ, 0xfc, !PT ;  /* 0x0080000006067812 */ /* 0x000fe200078efcff */
[----:B------:R-:W-:Y:S01]  /*0820*/  IMAD.MOV R8, RZ, RZ, -R9 ;  /* 0x000000ffff087224 */ /* 0x000fe200078e0a09 */
[----:B------:R-:W-:-:S02]  /*0830*/  FSETP.NEU.FTZ.AND P0, PT, R3, R4, PT ;  /* 0x000000040300720b */ /* 0x000fc40003f1d000 */
[----:B------:R-:W-:Y:S02]  /*0840*/  SHF.L.U32 R7, R6, R7, RZ ;  /* 0x0000000706077219 */ /* 0x000fe400000006ff */
[----:B------:R-:W-:Y:S02]  /*0850*/  SEL R3, R8, RZ, P2 ;  /* 0x000000ff08037207 */ /* 0x000fe40001000000 */
[----:B------:R-:W-:Y:S02]  /*0860*/  ISETP.NE.AND P1, PT, R7, RZ, P1 ;  /* 0x000000ff0700720c */ /* 0x000fe40000f25270 */
[----:B------:R-:W-:Y:S02]  /*0870*/  SHF.R.U32.HI R3, RZ, R3, R6 ;  /* 0x00000003ff037219 */ /* 0x000fe40000011606 */
[----:B------:R-:W-:Y:S02]  /*0880*/  PLOP3.LUT P0, PT, P0, P1, PT, 0xf8, 0x8f ;  /* 0x00000000008f781c */ /* 0x000fe40000703f70 */
[----:B------:R-:W-:-:S02]  /*0890*/  SHF.R.U32.HI R7, RZ, 0x1, R3 ;  /* 0x00000001ff077819 */ /* 0x000fc40000011603 */
[----:B------:R-:W-:-:S04]  /*08a0*/  SEL R4, RZ, 0x1, !P0 ;  /* 0x00000001ff047807 */ /* 0x000fc80004000000 */
[----:B------:R-:W-:-:S04]  /*08b0*/  LOP3.LUT R4, R4, 0x1, R7, 0xf8, !PT ;  /* 0x0000000104047812 */ /* 0x000fc800078ef807 */
[----:B------:R-:W-:-:S04]  /*08c0*/  LOP3.LUT R4, R4, R3, RZ, 0xc0, !PT ;  /* 0x0000000304047212 */ /* 0x000fc800078ec0ff */
[----:B------:R-:W-:-:S04]  /*08d0*/  IADD3 R7, PT, PT, R7, R4, RZ ;  /* 0x0000000407077210 */ /* 0x000fc80007ffe0ff */
[----:B------:R-:W-:Y:S01]  /*08e0*/  LOP3.LUT R0, R7, R0, RZ, 0xfc, !PT ;  /* 0x0000000007007212 */ /* 0x000fe200078efcff */
[----:B------:R-:W-:Y:S06]  /*08f0*/  BRA `(.L_x_18) ;  /* 0x0000000000347947 */ /* 0x000fec0003800000 */
.L_x_17:
[----:B------:R-:W-:-:S04]  /*0900*/  LOP3.LUT R0, R0, 0x80000000, RZ, 0xc0, !PT ;  /* 0x8000000000007812 */ /* 0x000fc800078ec0ff */
[----:B------:R-:W-:Y:S01]  /*0910*/  LOP3.LUT R0, R0, 0x7f800000, RZ, 0xfc, !PT ;  /* 0x7f80000000007812 */ /* 0x000fe200078efcff */
[----:B------:R-:W-:Y:S06]  /*0920*/  BRA `(.L_x_18) ;  /* 0x0000000000287947 */ /* 0x000fec0003800000 */
.L_x_16:
[----:B------:R-:W-:Y:S01]  /*0930*/  IMAD R0, R4, 0x800000, R0 ;  /* 0x0080000004007824 */ /* 0x000fe200078e0200 */
[----:B------:R-:W-:Y:S06]  /*0940*/  BRA `(.L_x_18) ;  /* 0x0000000000207947 */ /* 0x000fec0003800000 */
.L_x_15:
[----:B------:R-:W-:-:S04]  /*0950*/  LOP3.LUT R0, R8, 0x80000000, R7, 0x48, !PT ;  /* 0x8000000008007812 */ /* 0x000fc800078e4807 */
[----:B------:R-:W-:Y:S01]  /*0960*/  LOP3.LUT R0, R0, 0x7f800000, RZ, 0xfc, !PT ;  /* 0x7f80000000007812 */ /* 0x000fe200078efcff */
[----:B------:R-:W-:Y:S06]  /*0970*/  BRA `(.L_x_18) ;  /* 0x0000000000147947 */ /* 0x000fec0003800000 */
.L_x_14:
[----:B------:R-:W-:Y:S01]  /*0980*/  LOP3.LUT R0, R8, 0x80000000, R7, 0x48, !PT ;  /* 0x8000000008007812 */ /* 0x000fe200078e4807 */
[----:B------:R-:W-:Y:S06]  /*0990*/  BRA `(.L_x_18) ;  /* 0x00000000000c7947 */ /* 0x000fec0003800000 */
.L_x_13:
[----:B------:R-:W0:Y:S01]  /*09a0*/  MUFU.RSQ R0, -QNAN ;  /* 0xffc0000000007908 */ /* 0x000e220000001400 */
[----:B------:R-:W-:Y:S05]  /*09b0*/  BRA `(.L_x_18) ;  /* 0x0000000000047947 */ /* 0x000fea0003800000 */
.L_x_12:
[----:B------:R-:W-:-:S07]  /*09c0*/  FADD.FTZ R0, R0, R3 ;  /* 0x0000000300007221 */ /* 0x000fce0000010000 */
.L_x_18:
[----:B------:R-:W-:-:S04]  /*09d0*/  IMAD.MOV.U32 R3, RZ, RZ, 0x0 ;  /* 0x00000000ff037424 */ /* 0x000fc800078e00ff */
[----:B0-----:R-:W-:Y:S05]  /*09e0*/  RET.REL.NODEC R2 `(_Z14resizew_kernalPfiiS_ii) ;  /* 0xfffffff402847950 */ /* 0x001fea0003c3ffff */
.L_x_19:
        /* <DEDUP_REMOVED lines=9> */
.L_x_69:


//--------------------- .text._Z15yuyv2dst_kernalPhS_PfS_jjhffffffhffffff --------------------------
	.section	.text._Z15yuyv2dst_kernalPhS_PfS_jjhffffffhffffff,"ax",@progbits
	.align	128
        .global         _Z15yuyv2dst_kernalPhS_PfS_jjhffffffhffffff
        .type           _Z15yuyv2dst_kernalPhS_PfS_jjhffffffhffffff,@function
        .size           _Z15yuyv2dst_kernalPhS_PfS_jjhffffffhffffff,(.L_x_73 - _Z15yuyv2dst_kernalPhS_PfS_jjhffffffhffffff)
        .other          _Z15yuyv2dst_kernalPhS_PfS_jjhffffffhffffff,@"STO_CUDA_ENTRY STV_DEFAULT"
_Z15yuyv2dst_kernalPhS_PfS_jjhffffffhffffff:
.text._Z15yuyv2dst_kernalPhS_PfS_jjhffffffhffffff:
[----:B------:R-:W-:Y:S01]  /*0000*/  LDC R1, c[0x0][0x37c] ;  /* 0x0000df00ff017b82 */ /* 0x000fe20000000800 */
[----:B------:R-:W0:Y:S07]  /*0010*/  S2R R5, SR_TID.X ;  /* 0x0000000000057919 */ /* 0x000e2e0000002100 */
[----:B------:R-:W1:Y:S01]  /*0020*/  S2UR UR4, SR_CTAID.X ;  /* 0x00000000000479c3 */ /* 0x000e620000002500 */
[----:B------:R-:W2:Y:S01]  /*0030*/  LDCU.64 UR8, c[0x0][0x380] ;  /* 0x00007000ff0877ac */ /* 0x000ea20008000a00 */
[----:B------:R-:W3:Y:S06]  /*0040*/  LDCU.64 UR6, c[0x0][0x358] ;  /* 0x00006b00ff0677ac */ /* 0x000eec0008000a00 */
[----:B------:R-:W1:Y:S01]  /*0050*/  LDC R6, c[0x0][0x3a0] ;  /* 0x0000e800ff067b82 */ /* 0x000e620000000800 */
[----:B0-----:R-:W-:-:S02]  /*0060*/  IMAD.SHL.U32 R27, R5, 0x2, RZ ;  /* 0x00000002051b7824 */ /* 0x001fc400078e00ff */
[----:B-1----:R-:W-:-:S04]  /*0070*/  IMAD R6, R6, UR4, RZ ;  /* 0x0000000406067c24 */ /* 0x002fc8000f8e02ff */
[----:B------:R-:W-:-:S05]  /*0080*/  IMAD R0, R6, 0x2, R27 ;  /* 0x0000000206007824 */ /* 0x000fca00078e021b */
[----:B--2---:R-:W-:-:S04]  /*0090*/  IADD3 R8, P0, PT, R0, UR8, RZ ;  /* 0x0000000800087c10 */ /* 0x004fc8000ff1e0ff */
[----:B------:R-:W-:-:S05]  /*00a0*/  LEA.HI.X.SX32 R9, R0, UR9, 0x1, P0 ;  /* 0x0000000900097c11 */ /* 0x000fca00080f0eff */
[----:B---3--:R-:W2:Y:S04]  /*00b0*/  LDG.E.U8 R0, desc[UR6][R8.64] ;  /* 0x0000000608007981 */ /* 0x008ea8000c1e1100 */
[----:B------:R-:W2:Y:S01]  /*00c0*/  LDG.E.U8 R7, desc[UR6][R8.64+0x1] ;  /* 0x0000010608077981 */ /* 0x000ea2000c1e1100 */
[----:B------:R-:W0:Y:S01]  /*00d0*/  S2UR UR5, SR_CgaCtaId ;  /* 0x00000000000579c3 */ /* 0x000e220000008800 */
[----:B------:R-:W-:Y:S01]  /*00e0*/  LOP3.LUT R4, R5, 0x1, RZ, 0xc0, !PT ;  /* 0x0000000105047812 */ /* 0x000fe200078ec0ff */
[----:B------:R-:W-:Y:S01]  /*00f0*/  UMOV UR4, 0x400 ;  /* 0x0000040000047882 */ /* 0x000fe20000000000 */
[----:B------:R-:W-:Y:S02]  /*0100*/  BSSY.RECONVERGENT B0, `(.L_x_20) ;  /* 0x0000013000007945 */ /* 0x000fe40003800200 */
[----:B------:R-:W1:Y:S01]  /*0110*/  I2F.F64.U32 R2, R4 ;  /* 0x0000000400027312 */ /* 0x000e620000201800 */
[----:B0-----:R-:W-:Y:S01]  /*0120*/  ULEA UR4, UR5, UR4, 0x18 ;  /* 0x0000000405047291 */ /* 0x001fe2000f8ec0ff */
[----:B------:R-:W0:Y:S01]  /*0130*/  LDCU.U8 UR5, c[0x0][0x3a8] ;  /* 0x00007500ff0577ac */ /* 0x000e220008000000 */
[----:B--2---:R-:W-:-:S02]  /*0140*/  PRMT R10, R7, 0x7604, R0 ;  /* 0x00007604070a7816 */ /* 0x004fc40000000000 */
[----:B-1----:R-:W-:-:S05]  /*0150*/  SHF.R.U32.HI R0, RZ, 0x14, R3 ;  /* 0x00000014ff007819 */ /* 0x002fca0000011603 */
[----:B------:R-:W-:Y:S01]  /*0160*/  STS.U16 [R27+UR4], R10 ;  /* 0x0000000a1b007988 */ /* 0x000fe20008000404 */
[----:B------:R-:W-:Y:S01]  /*0170*/  LOP3.LUT R0, R0, 0x7ff, RZ, 0xc0, !PT ;  /* 0x000007ff00007812 */ /* 0x000fe200078ec0ff */
[----:B------:R-:W-:Y:S04]  /*0180*/  BAR.SYNC.DEFER_BLOCKING 0x0 ;  /* 0x0000000000007b1d */ /* 0x000fe80000010000 */
[----:B------:R-:W-:-:S05]  /*0190*/  VIADD R7, R0, 0xfffffc0c ;  /* 0xfffffc0c00077836 */ /* 0x000fca0000000000 */
[CC--:B------:R-:W-:Y:S02]  /*01a0*/  SHF.L.U32 R0, R2.reuse, R7.reuse, RZ ;  /* 0x0000000702007219 */ /* 0x0c0fe400000006ff */
[----:B------:R-:W-:Y:S02]  /*01b0*/  SHF.L.U64.HI R7, R2, R7, R3 ;  /* 0x0000000702077219 */ /* 0x000fe40000010203 */
[----:B------:R-:W-:Y:S02]  /*01c0*/  ISETP.NE.U32.AND P0, PT, R0, RZ, PT ;  /* 0x000000ff0000720c */ /* 0x000fe40003f05070 */
[----:B------:R-:W-:Y:S02]  /*01d0*/  MOV R0, 0x230 ;  /* 0x0000023000007802 */ /* 0x000fe40000000f00 */
[----:B------:R-:W-:Y:S01]  /*01e0*/  ISETP.NE.AND.EX P0, PT, R7, -0x80000000, PT, P0 ;  /* 0x800000000700780c */ /* 0x000fe20003f05300 */
[----:B0-----:R-:W-:Y:S01]  /*01f0*/  IMAD.U32 R7, RZ, RZ, UR5 ;  /* 0x00000005ff077e24 */ /* 0x001fe2000f8e00ff */
[----:B------:R0:W1:Y:S02]  /*0200*/  LDS.U8 R26, [R27+UR4] ;  /* 0x000000041b1a7984 */ /* 0x0000640008000000 */
[----:B0-----:R-:W-:-:S09]  /*0210*/  VIADD R27, R27, UR4 ;  /* 0x000000041b1b7c36 */ /* 0x001fd20008000000 */
[----:B-1----:R-:W-:Y:S05]  /*0220*/  CALL.REL.NOINC `($_Z15yuyv2dst_kernalPhS_PfS_jjhffffffhffffff$__internal_accurate_pow) ;  /* 0x0000002400a87944 */ /* 0x002fea0003c00000 */
[----:B------:R-:W-:Y:S05]  /*0230*/  BSYNC.RECONVERGENT B0 ;  /* 0x0000000000007941 */ /* 0x000fea0003800200 */
.L_x_20:
[----:B------:R-:W-:Y:S01]  /*0240*/  IMAD.MOV.U32 R2, RZ, RZ, R9 ;  /* 0x000000ffff027224 */ /* 0x000fe200078e0009 */
[----:B------:R-:W-:Y:S01]  /*0250*/  ISETP.NE.AND P1, PT, R4, RZ, PT ;  /* 0x000000ff0400720c */ /* 0x000fe20003f25270 */
[----:B------:R-:W-:Y:S01]  /*0260*/  IMAD.MOV.U32 R3, RZ, RZ, R14 ;  /* 0x000000ffff037224 */ /* 0x000fe200078e000e */
[----:B------:R-:W-:Y:S01]  /*0270*/  UMOV UR4, 0x76c8b439 ;  /* 0x76c8b43900047882 */ /* 0x000fe20000000000 */
[----:B------:R-:W-:Y:S01]  /*0280*/  VIADD R26, R26, 0xfffffff0 ;  /* 0xfffffff01a1a7836 */ /* 0x000fe20000000000 */
[----:B------:R-:W-:Y:S01]  /*0290*/  UMOV UR5, 0x3ff29fbe ;  /* 0x3ff29fbe00057882 */ /* 0x000fe20000000000 */
[----:B------:R-:W-:Y:S01]  /*02a0*/  UMOV UR8, 0x9374bc6a ;  /* 0x9374bc6a00087882 */ /* 0x000fe20000000000 */
[----:B------:R-:W-:Y:S01]  /*02b0*/  UMOV UR9, 0x3fea0418 ;  /* 0x3fea041800097882 */ /* 0x000fe20000000000 */
[----:B------:R-:W-:Y:S01]  /*02c0*/  DADD R2, -RZ, -R2 ;  /* 0x00000000ff027229 */ /* 0x000fe20000000902 */
[----:B------:R-:W-:Y:S09]  /*02d0*/  BSSY.RECONVERGENT B0, `(.L_x_21) ;  /* 0x0000036000007945 */ /* 0x000ff20003800200 */
[----:B------:R-:W-:-:S02]  /*02e0*/  FSEL R9, R2, R9, !P0 ;  /* 0x0000000902097208 */ /* 0x000fc40004000000 */
[----:B------:R-:W-:Y:S02]  /*02f0*/  FSEL R2, R3, R14, !P0 ;  /* 0x0000000e03027208 */ /* 0x000fe40004000000 */
[----:B------:R-:W-:Y:S02]  /*0300*/  FSEL R8, R9, RZ, P1 ;  /* 0x000000ff09087208 */ /* 0x000fe40000800000 */
[----:B------:R-:W-:Y:S02]  /*0310*/  FSEL R9, R2, 1.875, P1 ;  /* 0x3ff0000002097808 */ /* 0x000fe40000800000 */
[----:B------:R-:W0:Y:S08]  /*0320*/  I2F.F64 R2, R26 ;  /* 0x0000001a00027312 */ /* 0x000e300000201c00 */
[----:B------:R-:W1:Y:S01]  /*0330*/  F2I.F64.TRUNC R8, R8 ;  /* 0x0000000800087311 */ /* 0x000e62000030d100 */
[----:B0-----:R-:W-:Y:S01]  /*0340*/  DMUL R2, R2, UR4 ;  /* 0x0000000402027c28 */ /* 0x001fe20008000000 */
[----:B------:R-:W-:Y:S01]  /*0350*/  UMOV UR4, 0x4bc6a7f0 ;  /* 0x4bc6a7f000047882 */ /* 0x000fe20000000000 */
[----:B------:R-:W-:Y:S01]  /*0360*/  UMOV UR5, 0x3ff98937 ;  /* 0x3ff9893700057882 */ /* 0x000fe20000000000 */
[----:B-1----:R-:W-:-:S05]  /*0370*/  IMAD.IADD R27, R27, 0x1, R8 ;  /* 0x000000011b1b7824 */ /* 0x002fca00078e0208 */
[----:B------:R-:W0:Y:S04]  /*0380*/  LDS.U8 R0, [R27] ;  /* 0x000000001b007984 */ /* 0x000e280000000000 */
[----:B------:R-:W1:Y:S01]  /*0390*/  LDS.U8 R4, [R27+0x2] ;  /* 0x000002001b047984 */ /* 0x000e620000000000 */
[----:B0-----:R-:W-:-:S04]  /*03a0*/  VIADD R0, R0, 0xffffff80 ;  /* 0xffffff8000007836 */ /* 0x001fc80000000000 */
[----:B------:R-:W0:Y:S01]  /*03b0*/  I2F.F64 R12, R0 ;  /* 0x00000000000c7312 */ /* 0x000e220000201c00 */
[----:B-1----:R-:W-:-:S07]  /*03c0*/  VIADD R4, R4, 0xffffff80 ;  /* 0xffffff8004047836 */ /* 0x002fce0000000000 */
[----:B------:R1:W2:Y:S01]  /*03d0*/  I2F.F64 R8, R4 ;  /* 0x0000000400087312 */ /* 0x0002a20000201c00 */
[--C-:B0-----:R-:W-:Y:S01]  /*03e0*/  DFMA R14, R12, UR4, R2.reuse ;  /* 0x000000040c0e7c2b */ /* 0x101fe20008000002 */
[----:B------:R-:W-:Y:S01]  /*03f0*/  UMOV UR4, 0x2f1a9fbe ;  /* 0x2f1a9fbe00047882 */ /* 0x000fe20000000000 */
[----:B------:R-:W-:Y:S01]  /*0400*/  UMOV UR5, 0x400024dd ;  /* 0x400024dd00057882 */ /* 0x000fe20000000000 */
[----:B-1----:R-:W-:Y:S01]  /*0410*/  MOV R4, 0x437f0000 ;  /* 0x437f000000047802 */ /* 0x002fe20000000f00 */
[----:B--2---:R-:W-:Y:S01]  /*0420*/  DFMA R10, R8, UR4, R2 ;  /* 0x00000004080a7c2b */ /* 0x004fe20008000002 */
[----:B------:R-:W-:-:S05]  /*0430*/  UMOV UR4, 0xdd2f1aa0 ;  /* 0xdd2f1aa000047882 */ /* 0x000fca0000000000 */
[----:B------:R-:W0:Y:S01]  /*0440*/  F2F.F32.F64 R14, R14 ;  /* 0x0000000e000e7310 */ /* 0x000e220000301000 */
[----:B------:R-:W-:Y:S01]  /*0450*/  DFMA R2, R12, -UR8, R2 ;  /* 0x800000080c027c2b */ /* 0x000fe20008000002 */
[----:B------:R-:W-:-:S06]  /*0460*/  UMOV UR5, 0x3fd90624 ;  /* 0x3fd9062400057882 */ /* 0x000fcc0000000000 */
[----:B------:R-:W1:Y:S01]  /*0470*/  F2F.F32.F64 R10, R10 ;  /* 0x0000000a000a7310 */ /* 0x000e620000301000 */
[----:B------:R-:W-:Y:S01]  /*0480*/  DFMA R2, R8, -UR4, R2 ;  /* 0x8000000408027c2b */ /* 0x000fe20008000002 */
[----:B------:R-:W-:Y:S01]  /*0490*/  IMAD.MOV.U32 R9, RZ, RZ, 0x3b808081 ;  /* 0x3b808081ff097424 */ /* 0x000fe200078e00ff */
[----:B0-----:R-:W-:-:S03]  /*04a0*/  FSETP.GEU.AND P1, PT, R14, RZ, PT ;  /* 0x000000ff0e00720b */ /* 0x001fc60003f2e000 */
[----:B------:R-:W-:Y:S01]  /*04b0*/  FFMA R4, R9, -R4, 1 ;  /* 0x3f80000009047423 */ /* 0x000fe20000000804 */
[C---:B------:R-:W-:Y:S02]  /*04c0*/  FSETP.GT.AND P0, PT, R14.reuse, 255, PT ;  /* 0x437f00000e00780b */ /* 0x040fe40003f04000 */
[----:B------:R-:W-:Y:S02]  /*04d0*/  FSEL R0, R14, RZ, P1 ;  /* 0x000000ff0e007208 */ /* 0x000fe40000800000 */
[----:B------:R-:W0:Y:S01]  /*04e0*/  F2F.F32.F64 R2, R2 ;  /* 0x0000000200027310 */ /* 0x000e220000301000 */
[----:B------:R-:W-:Y:S01]  /*04f0*/  FFMA R9, R4, R9, 0.0039215688593685626984 ;  /* 0x3b80808104097423 */ /* 0x000fe20000000009 */
[----:B------:R-:W-:Y:S02]  /*0500*/  FSEL R0, R0, 255, !P0 ;  /* 0x437f000000007808 */ /* 0x000fe40004000000 */
[C---:B-1----:R-:W-:Y:S02]  /*0510*/  FSETP.GEU.AND P3, PT, R10.reuse, RZ, PT ;  /* 0x000000ff0a00720b */ /* 0x042fe40003f6e000 */
[----:B------:R-:W-:-:S02]  /*0520*/  FSETP.GT.AND P0, PT, R10, 255, PT ;  /* 0x437f00000a00780b */ /* 0x000fc40003f04000 */
[----:B------:R-:W1:Y:S01]  /*0530*/  FCHK P2, R0, 255 ;  /* 0x437f000000007902 */ /* 0x000e620000040000 */
[----:B------:R-:W-:Y:S01]  /*0540*/  FFMA R22, R0, R9, RZ ;  /* 0x0000000900167223 */ /* 0x000fe200000000ff */
[----:B------:R-:W-:-:S03]  /*0550*/  FSEL R10, R10, RZ, P3 ;  /* 0x000000ff0a0a7208 */ /* 0x000fc60001800000 */
[----:B------:R-:W-:Y:S01]  /*0560*/  FFMA R4, R22, -255, R0 ;  /* 0xc37f000016047823 */ /* 0x000fe20000000000 */
[C---:B0-----:R-:W-:Y:S02]  /*0570*/  FSETP.GEU.AND P4, PT, R2.reuse, RZ, PT ;  /* 0x000000ff0200720b */ /* 0x041fe40003f8e000 */
[C---:B------:R-:W-:Y:S01]  /*0580*/  FSETP.GT.AND P1, PT, R2.reuse, 255, PT ;  /* 0x437f00000200780b */ /* 0x040fe20003f24000 */
[----:B------:R-:W-:Y:S01]  /*0590*/  FFMA R22, R9, R4, R22 ;  /* 0x0000000409167223 */ /* 0x000fe20000000016 */
[----:B------:R-:W-:Y:S02]  /*05a0*/  FSEL R3, R2, RZ, P4 ;  /* 0x000000ff02037208 */ /* 0x000fe40002000000 */
[----:B------:R-:W-:Y:S02]  /*05b0*/  FSEL R2, R10, 255, !P0 ;  /* 0x437f00000a027808 */ /* 0x000fe40004000000 */
[----:B------:R-:W-:Y:S01]  /*05c0*/  FSEL R3, R3, 255, !P1 ;  /* 0x437f000003037808 */ /* 0x000fe20004800000 */
[----:B-1----:R-:W-:Y:S06]  /*05d0*/  @!P2 BRA `(.L_x_22) ;  /* 0x000000000014a947 */ /* 0x002fec0003800000 */
[----:B------:R-:W-:Y:S01]  /*05e0*/  IMAD.MOV.U32 R4, RZ, RZ, R0 ;  /* 0x000000ffff047224 */ /* 0x000fe200078e0000 */
[----:B------:R-:W-:Y:S01]  /*05f0*/  MOV R8, 0x620 ;  /* 0x0000062000087802 */ /* 0x000fe20000000f00 */
[----:B------:R-:W-:-:S07]  /*0600*/  IMAD.MOV.U32 R26, RZ, RZ, 0x437f0000 ;  /* 0x437f0000ff1a7424 */ /* 0x000fce00078e00ff */
[----:B------:R-:W-:Y:S05]  /*0610*/  CALL.REL.NOINC `($__internal_4_$__cuda_sm3x_div_rn_noftz_f32_slowpath) ;  /* 0x0000001c00107944 */ /* 0x000fea0003c00000 */
[----:B------:R-:W-:-:S07]  /*0620*/  IMAD.MOV.U32 R22, RZ, RZ, R4 ;  /* 0x000000ffff167224 */ /* 0x000fce00078e0004 */
.L_x_22:
[----:B------:R-:W-:Y:S05]  /*0630*/  BSYNC.RECONVERGENT B0 ;  /* 0x0000000000007941 */ /* 0x000fea0003800200 */
.L_x_21:
[----:B------:R-:W-:Y:S01]  /*0640*/  IMAD.MOV.U32 R4, RZ, RZ, 0x3b808081 ;  /* 0x3b808081ff047424 */ /* 0x000fe200078e00ff */
[----:B------:R-:W0:Y:S01]  /*0650*/  FCHK P0, R3, 255 ;  /* 0x437f000003007902 */ /* 0x000e220000000000 */
[----:B------:R-:W-:Y:S01]  /*0660*/  IMAD.MOV.U32 R9, RZ, RZ, 0x437f0000 ;  /* 0x437f0000ff097424 */ /* 0x000fe200078e00ff */
[----:B------:R-:W-:Y:S03]  /*0670*/  BSSY.RECONVERGENT B0, `(.L_x_23) ;  /* 0x000000c000007945 */ /* 0x000fe60003800200 */
[----:B------:R-:W-:-:S04]  /*0680*/  FFMA R9, R4, -R9, 1 ;  /* 0x3f80000004097423 */ /* 0x000fc80000000809 */
[----:B------:R-:W-:-:S04]  /*0690*/  FFMA R9, R9, R4, 0.0039215688593685626984 ;  /* 0x3b80808109097423 */ /* 0x000fc80000000004 */
[----:B------:R-:W-:-:S04]  /*06a0*/  FFMA R4, R3, R9, RZ ;  /* 0x0000000903047223 */ /* 0x000fc800000000ff */
[----:B------:R-:W-:-:S04]  /*06b0*/  FFMA R23, R4, -255, R3 ;  /* 0xc37f000004177823 */ /* 0x000fc80000000003 */
[----:B------:R-:W-:Y:S01]  /*06c0*/  FFMA R23, R9, R23, R4 ;  /* 0x0000001709177223 */ /* 0x000fe20000000004 */
[----:B0-----:R-:W-:Y:S06]  /*06d0*/  @!P0 BRA `(.L_x_24) ;  /* 0x0000000000148947 */ /* 0x001fec0003800000 */
[----:B------:R-:W-:Y:S01]  /*06e0*/  IMAD.MOV.U32 R4, RZ, RZ, R3 ;  /* 0x000000ffff047224 */ /* 0x000fe200078e0003 */
[----:B------:R-:W-:Y:S01]  /*06f0*/  MOV R8, 0x720 ;  /* 0x0000072000087802 */ /* 0x000fe20000000f00 */
[----:B------:R-:W-:-:S07]  /*0700*/  IMAD.MOV.U32 R26, RZ, RZ, 0x437f0000 ;  /* 0x437f0000ff1a7424 */ /* 0x000fce00078e00ff */
[----:B------:R-:W-:Y:S05]  /*0710*/  CALL.REL.NOINC `($__internal_4_$__cuda_sm3x_div_rn_noftz_f32_slowpath) ;  /* 0x0000001800d07944 */ /* 0x000fea0003c00000 */
[----:B------:R-:W-:-:S07]  /*0720*/  IMAD.MOV.U32 R23, RZ, RZ, R4 ;  /* 0x000000ffff177224 */ /* 0x000fce00078e0004 */
.L_x_24:
[----:B------:R-:W-:Y:S05]  /*0730*/  BSYNC.RECONVERGENT B0 ;  /* 0x0000000000007941 */ /* 0x000fea0003800200 */
.L_x_23:
        /* <DEDUP_REMOVED lines=10> */
[----:B------:R-:W-:Y:S02]  /*07e0*/  HFMA2 R26, -RZ, RZ, 3.748046875, 0 ;  /* 0x437f0000ff1a7431 */ /* 0x000fe400000001ff */
[----:B------:R-:W-:Y:S01]  /*07f0*/  IMAD.MOV.U32 R4, RZ, RZ, R2 ;  /* 0x000000ffff047224 */ /* 0x000fe200078e0002 */
[----:B------:R-:W-:-:S07]  /*0800*/  MOV R8, 0x820 ;  /* 0x0000082000087802 */ /* 0x000fce0000000f00 */
[----:B------:R-:W-:Y:S05]  /*0810*/  CALL.REL.NOINC `($__internal_4_$__cuda_sm3x_div_rn_noftz_f32_slowpath) ;  /* 0x0000001800907944 */ /* 0x000fea0003c00000 */
[----:B------:R-:W-:-:S07]  /*0820*/  IMAD.MOV.U32 R24, RZ, RZ, R4 ;  /* 0x000000ffff187224 */ /* 0x000fce00078e0004 */
.L_x_26:
[----:B------:R-:W-:Y:S05]  /*0830*/  BSYNC.RECONVERGENT B0 ;  /* 0x0000000000007941 */ /* 0x000fea0003800200 */
.L_x_25:
[C-C-:B------:R-:W-:Y:S01]  /*0840*/  FADD R4, R24.reuse, -R22.reuse ;  /* 0x8000001618047221 */ /* 0x140fe20000000000 */
[----:B------:R-:W-:Y:S01]  /*0850*/  FADD R13, R23, -R22 ;  /* 0x80000016170d7221 */ /* 0x000fe20000000000 */
[----:B------:R-:W-:Y:S01]  /*0860*/  FADD R9, R24, -R23 ;  /* 0x8000001718097221 */ /* 0x000fe20000000000 */
[----:B------:R-:W-:Y:S02]  /*0870*/  BSSY.RECONVERGENT B0, `(.L_x_27) ;  /* 0x0000014000007945 */ /* 0x000fe40003800200 */
[----:B------:R-:W-:Y:S01]  /*0880*/  FMUL R4, R4, R13 ;  /* 0x0000000d04047220 */ /* 0x000fe20000400000 */
[----:B------:R-:W-:-:S03]  /*0890*/  FADD R11, R9, R24 ;  /* 0x00000018090b7221 */ /* 0x000fc60000000000 */
[----:B------:R-:W-:Y:S01]  /*08a0*/  FFMA R4, R9, R9, R4 ;  /* 0x0000000909047223 */ /* 0x000fe20000000004 */
[----:B------:R-:W-:-:S03]  /*08b0*/  FADD R11, R11, -R22 ;  /* 0x800000160b0b7221 */ /* 0x000fc60000000000 */
[----:B------:R-:W-:Y:S01]  /*08c0*/  FADD R13, R4, 9.9999999747524270788e-07 ;  /* 0x358637bd040d7421 */ /* 0x000fe20000000000 */
[----:B------:R-:W0:Y:S03]  /*08d0*/  F2F.F64.F32 R8, R11 ;  /* 0x0000000b00087310 */ /* 0x000e260000201800 */
[----:B------:R-:W-:-:S05]  /*08e0*/  VIADD R4, R13, 0xf3000000 ;  /* 0xf30000000d047836 */ /* 0x000fca0000000000 */
[----:B------:R-:W-:Y:S01]  /*08f0*/  ISETP.GT.U32.AND P0, PT, R4, 0x727fffff, PT ;  /* 0x727fffff0400780c */ /* 0x000fe20003f04070 */
[----:B------:R1:W2:Y:S01]  /*0900*/  MUFU.RSQ R12, R13 ;  /* 0x0000000d000c7308 */ /* 0x0002a20000001400 */
[----:B0-----:R-:W-:-:S11]  /*0910*/  DMUL R8, R8, 0.5 ;  /* 0x3fe0000008087828 */ /* 0x001fd60000000000 */
[----:B-1----:R-:W-:Y:S05]  /*0920*/  @!P0 BRA `(.L_x_28) ;  /* 0x0000000000108947 */ /* 0x002fea0003800000 */
[----:B------:R-:W-:-:S07]  /*0930*/  MOV R15, 0x950 ;  /* 0x00000950000f7802 */ /* 0x000fce0000000f00 */
[----:B--2---:R-:W-:Y:S05]  /*0940*/  CALL.REL.NOINC `($__internal_3_$__cuda_sm20_sqrt_rn_f32_slowpath) ;  /* 0x0000001400e47944 */ /* 0x004fea0003c00000 */
[----:B------:R-:W-:Y:S01]  /*0950*/  IMAD.MOV.U32 R10, RZ, RZ, R4 ;  /* 0x000000ffff0a7224 */ /* 0x000fe200078e0004 */
[----:B------:R-:W-:Y:S06]  /*0960*/  BRA `(.L_x_29) ;  /* 0x0000000000107947 */ /* 0x000fec0003800000 */
.L_x_28:
[----:B--2---:R-:W-:Y:S01]  /*0970*/  FMUL.FTZ R10, R13, R12 ;  /* 0x0000000c0d0a7220 */ /* 0x004fe20000410000 */
[----:B------:R-:W-:-:S03]  /*0980*/  FMUL.FTZ R4, R12, 0.5 ;  /* 0x3f0000000c047820 */ /* 0x000fc60000410000 */
[----:B------:R-:W-:-:S04]  /*0990*/  FFMA R11, -R10, R10, R13 ;  /* 0x0000000a0a0b7223 */ /* 0x000fc8000000010d */
[----:B------:R-:W-:-:S07]  /*09a0*/  FFMA R10, R11, R4, R10 ;  /* 0x000000040b0a7223 */ /* 0x000fce000000000a */
.L_x_29:
[----:B------:R-:W-:Y:S05]  /*09b0*/  BSYNC.RECONVERGENT B0 ;  /* 0x0000000000007941 */ /* 0x000fea0003800200 */
.L_x_27:
[----:B------:R-:W0:Y:S01]  /*09c0*/  F2F.F64.F32 R10, R10 ;  /* 0x0000000a000a7310 */ /* 0x000e220000201800 */
[----:B------:R-:W-:Y:S01]  /*09d0*/  IMAD.MOV.U32 R12, RZ, RZ, 0x1 ;  /* 0x00000001ff0c7424 */ /* 0x000fe200078e00ff */
[----:B------:R-:W-:Y:S01]  /*09e0*/  FSETP.GEU.AND P1, PT, |R9|, 6.5827683646048100446e-37, PT ;  /* 0x036000000900780b */ /* 0x000fe20003f2e200 */
[----:B------:R-:W-:Y:S05]  /*09f0*/  BSSY.RECONVERGENT B0, `(.L_x_30) ;  /* 0x0000013000007945 */ /* 0x000fea0003800200 */
[----:B0-----:R-:W0:Y:S02]  /*0a00*/  MUFU.RCP64H R13, R11 ;  /* 0x0000000b000d7308 */ /* 0x001e240000001800 */
[----:B0-----:R-:W-:-:S08]  /*0a10*/  DFMA R14, -R10, R12, 1 ;  /* 0x3ff000000a0e742b */ /* 0x001fd0000000010c */
[----:B------:R-:W-:-:S08]  /*0a20*/  DFMA R14, R14, R14, R14 ;  /* 0x0000000e0e0e722b */ /* 0x000fd0000000000e */
[----:B------:R-:W-:-:S08]  /*0a30*/  DFMA R14, R12, R14, R12 ;  /* 0x0000000e0c0e722b */ /* 0x000fd0000000000c */
[----:B------:R-:W-:-:S08]  /*0a40*/  DFMA R12, -R10, R14, 1 ;  /* 0x3ff000000a0c742b */ /* 0x000fd0000000010e */
[----:B------:R-:W-:-:S08]  /*0a50*/  DFMA R12, R14, R12, R14 ;  /* 0x0000000c0e0c722b */ /* 0x000fd0000000000e */
[----:B------:R-:W-:-:S08]  /*0a60*/  DMUL R26, R8, R12 ;  /* 0x0000000c081a7228 */ /* 0x000fd00000000000 */
[----:B------:R-:W-:-:S08]  /*0a70*/  DFMA R14, -R10, R26, R8 ;  /* 0x0000001a0a0e722b */ /* 0x000fd00000000108 */
[----:B------:R-:W-:-:S10]  /*0a80*/  DFMA R26, R12, R14, R26 ;  /* 0x0000000e0c1a722b */ /* 0x000fd4000000001a */
[----:B------:R-:W-:-:S05]  /*0a90*/  FFMA R4, RZ, R11, R27 ;  /* 0x0000000bff047223 */ /* 0x000fca000000001b */
[----:B------:R-:W-:-:S13]  /*0aa0*/  FSETP.GT.AND P0, PT, |R4|, 1.469367938527859385e-39, PT ;  /* 0x001000000400780b */ /* 0x000fda0003f04200 */
[----:B------:R-:W-:Y:S05]  /*0ab0*/  @P0 BRA P1, `(.L_x_31) ;  /* 0x0000000000180947 */ /* 0x000fea0000800000 */
[----:B------:R-:W-:Y:S01]  /*0ac0*/  IMAD.MOV.U32 R12, RZ, RZ, R10 ;  /* 0x000000ffff0c7224 */ /* 0x000fe200078e000a */
[----:B------:R-:W-:Y:S01]  /*0ad0*/  MOV R4, 0xb00 ;  /* 0x00000b0000047802 */ /* 0x000fe20000000f00 */
[----:B------:R-:W-:-:S07]  /*0ae0*/  IMAD.MOV.U32 R13, RZ, RZ, R11 ;  /* 0x000000ffff0d7224 */ /* 0x000fce00078e000b */
[----:B------:R-:W-:Y:S05]  /*0af0*/  CALL.REL.NOINC `($__internal_2_$__cuda_sm20_div_rn_f64_full) ;  /* 0x0000001000047944 */ /* 0x000fea0003c00000 */
[----:B------:R-:W-:Y:S02]  /*0b00*/  IMAD.MOV.U32 R26, RZ, RZ, R10 ;  /* 0x000000ffff1a7224 */ /* 0x000fe400078e000a */
[----:B------:R-:W-:-:S07]  /*0b10*/  IMAD.MOV.U32 R27, RZ, RZ, R11 ;  /* 0x000000ffff1b7224 */ /* 0x000fce00078e000b */
.L_x_31:
[----:B------:R-:W-:Y:S05]  /*0b20*/  BSYNC.RECONVERGENT B0 ;  /* 0x0000000000007941 */ /* 0x000fea0003800200 */
.L_x_30:
[----:B------:R-:W-:Y:S01]  /*0b30*/  DADD R8, -RZ, |R26| ;  /* 0x00000000ff087229 */ /* 0x000fe2000000051a */
[----:B------:R-:W-:Y:S09]  /*0b40*/  BSSY.RECONVERGENT B0, `(.L_x_32) ;  /* 0x0000080000007945 */ /* 0x000ff20003800200 */
[----:B------:R-:W-:-:S13]  /*0b50*/  ISETP.GT.AND P0, PT, R9, 0x3fe26665, PT ;  /* 0x3fe266650900780c */ /* 0x000fda0003f04270 */
[----:B------:R-:W-:Y:S05]  /*0b60*/  @P0 BRA `(.L_x_33) ;  /* 0x0000000000d40947 */ /* 0x000fea0003800000 */
[----:B------:R-:W-:Y:S01]  /*0b70*/  DMUL R8, R26, R26 ;  /* 0x0000001a1a087228 */ /* 0x000fe20000000000 */
[----:B------:R-:W-:Y:S01]  /*0b80*/  IMAD.MOV.U32 R10, RZ, RZ, 0x180754af ;  /* 0x180754afff0a7424 */ /* 0x000fe200078e00ff */
[----:B------:R-:W-:Y:S01]  /*0b90*/  UMOV UR4, 0xdc1895e9 ;  /* 0xdc1895e900047882 */ /* 0x000fe20000000000 */
[----:B------:R-:W-:Y:S01]  /*0ba0*/  IMAD.MOV.U32 R11, RZ, RZ, 0x3fb3823b ;  /* 0x3fb3823bff0b7424 */ /* 0x000fe200078e00ff */
[----:B------:R-:W-:Y:S01]  /*0bb0*/  UMOV UR5, 0x3fb0066b ;  /* 0x3fb0066b00057882 */ /* 0x000fe20000000000 */
[----:B------:R-:W-:-:S04]  /*0bc0*/  ISETP.GT.AND P0, PT, R27, -0x1, PT ;  /* 0xffffffff1b00780c */ /* 0x000fc80003f04270 */
[----:B------:R-:W-:Y:S01]  /*0bd0*/  DFMA R10, R8, UR4, -R10 ;  /* 0x00000004080a7c2b */ /* 0x000fe2000800080a */
[----:B------:R-:W-:Y:S01]  /*0be0*/  UMOV UR4, 0xcc2f79ae ;  /* 0xcc2f79ae00047882 */ /* 0x000fe20000000000 */
[----:B------:R-:W-:-:S06]  /*0bf0*/  UMOV UR5, 0x3fb11e52 ;  /* 0x3fb11e5200057882 */ /* 0x000fcc0000000000 */
[----:B------:R-:W-:Y:S01]  /*0c00*/  DFMA R10, R8, R10, UR4 ;  /* 0x00000004080a7e2b */ /* 0x000fe2000800000a */
[----:B------:R-:W-:Y:S01]  /*0c10*/  UMOV UR4, 0x3526861b ;  /* 0x3526861b00047882 */ /* 0x000fe20000000000 */
[----:B------:R-:W-:Y:S01]  /*0c20*/  UMOV UR5, 0x3f924eaf ;  /* 0x3f924eaf00057882 */ /* 0x000fe20000000000 */
[----:B------:R-:W-:Y:S01]  /*0c30*/  @!P0 IMAD.MOV.U32 R14, RZ, RZ, 0x33145c07 ;  /* 0x33145c07ff0e8424 */ /* 0x000fe200078e00ff */
[----:B------:R-:W-:-:S04]  /*0c40*/  @!P0 MOV R15, 0x3c91a626 ;  /* 0x3c91a626000f8802 */ /* 0x000fc80000000f00 */
[----:B------:R-:W-:Y:S01]  /*0c50*/  DFMA R10, R8, R10, -UR4 ;  /* 0x80000004080a7e2b */ /* 0x000fe2000800000a */
[----:B------:R-:W-:Y:S01]  /*0c60*/  UMOV UR4, 0xa31e6cb7 ;  /* 0xa31e6cb700047882 */ /* 0x000fe20000000000 */
[----:B------:R-:W-:-:S06]  /*0c70*/  UMOV UR5, 0x3f91df02 ;  /* 0x3f91df0200057882 */ /* 0x000fcc0000000000 */
[----:B------:R-:W-:Y:S01]  /*0c80*/  DFMA R10, R8, R10, UR4 ;  /* 0x00000004080a7e2b */ /* 0x000fe2000800000a */
        /* <DEDUP_REMOVED lines=26> */
[----:B------:R-:W-:Y:S01]  /*0e30*/  DMUL R10, R8, R10 ;  /* 0x0000000a080a7228 */ /* 0x000fe20000000000 */
[----:B------:R-:W-:Y:S02]  /*0e40*/  @P0 IMAD.MOV.U32 R8, RZ, RZ, 0x33145c07 ;  /* 0x33145c07ff080424 */ /* 0x000fe400078e00ff */
[----:B------:R-:W-:-:S05]  /*0e50*/  @P0 IMAD.MOV.U32 R9, RZ, RZ, 0x3c91a626 ;  /* 0x3c91a626ff090424 */ /* 0x000fca00078e00ff */
[----:B------:R-:W-:-:S08]  /*0e60*/  DFMA R10, R10, |R26|, |R26| ;  /* 0x4000001a0a0a722b */ /* 0x000fd0000000041a */
[C---:B------:R-:W-:Y:S02]  /*0e70*/  @!P0 DADD R14, R10.reuse, R14 ;  /* 0x000000000a0e8229 */ /* 0x040fe4000000000e */
[----:B------:R-:W-:-:S06]  /*0e80*/  @P0 DADD R8, R10, -R8 ;  /* 0x000000000a080229 */ /* 0x000fcc0000000808 */
[----:B------:R-:W-:Y:S02]  /*0e90*/  @!P0 DADD R14, R14, UR4 ;  /* 0x000000040e0e8e29 */ /* 0x000fe40008000000 */
[----:B------:R-:W-:Y:S01]  /*0ea0*/  @P0 DADD R14, -R8, UR4 ;  /* 0x00000004080e0e29 */ /* 0x000fe20008000100 */
[----:B------:R-:W-:Y:S10]  /*0eb0*/  BRA `(.L_x_34) ;  /* 0x0000000400207947 */ /* 0x000ff40003800000 */
.L_x_33:
[----:B------:R-:W-:Y:S01]  /*0ec0*/  DADD R20, -|R26|, 1 ;  /* 0x3ff000001a147429 */ /* 0x000fe20000000300 */
[----:B------:R-:W-:Y:S01]  /*0ed0*/  IMAD.MOV.U32 R8, RZ, RZ, 0x66faac4b ;  /* 0x66faac4bff087424 */ /* 0x000fe200078e00ff */
[----:B------:R-:W-:Y:S01]  /*0ee0*/  UMOV UR4, 0x71155f70 ;  /* 0x71155f7000047882 */ /* 0x000fe20000000000 */
[----:B------:R-:W-:Y:S01]  /*0ef0*/  IMAD.MOV.U32 R9, RZ, RZ, 0x3ebac2fe ;  /* 0x3ebac2feff097424 */ /* 0x000fe200078e00ff */
[----:B------:R-:W-:Y:S01]  /*0f00*/  UMOV UR5, 0x3ec715b3 ;  /* 0x3ec715b300057882 */ /* 0x000fe20000000000 */
[----:B------:R-:W-:-:S04]  /*0f10*/  IMAD.MOV.U32 R14, RZ, RZ, RZ ;  /* 0x000000ffff0e7224 */ /* 0x000fc800078e00ff */
[----:B------:R-:W-:Y:S01]  /*0f20*/  DFMA R8, R20, UR4, -R8 ;  /* 0x0000000414087c2b */ /* 0x000fe20008000808 */
[----:B------:R-:W-:Y:S01]  /*0f30*/  UMOV UR4, 0x8efcd9b8 ;  /* 0x8efcd9b800047882 */ /* 0x000fe20000000000 */
[----:B------:R-:W-:Y:S01]  /*0f40*/  UMOV UR5, 0x3ed9a9b8 ;  /* 0x3ed9a9b800057882 */ /* 0x000fe20000000000 */
[C---:B------:R-:W-:Y:S01]  /*0f50*/  VIADD R19, R21.reuse, 0xfff00000 ;  /* 0xfff0000015137836 */ /* 0x040fe20000000000 */
[----:B------:R-:W-:Y:S01]  /*0f60*/  ISETP.GE.AND P0, PT, R21, 0x1, PT ;  /* 0x000000011500780c */ /* 0x000fe20003f06270 */
[----:B------:R-:W-:-:S03]  /*0f70*/  IMAD.MOV.U32 R18, RZ, RZ, R20 ;  /* 0x000000ffff127224 */ /* 0x000fc600078e0014 */
        /* <DEDUP_REMOVED lines=8> */
[----:B------:R-:W-:Y:S01]  /*1000*/  UMOV UR5, 0x3f079c16 ;  /* 0x3f079c1600057882 */ /* 0x000fe20000000000 */
[----:B------:R-:W0:Y:S01]  /*1010*/  MUFU.RSQ64H R9, R19 ;  /* 0x0000001300097308 */ /* 0x000e220000001c00 */
[----:B------:R-:W-:-:S04]  /*1020*/  IMAD.MOV.U32 R8, RZ, RZ, RZ ;  /* 0x000000ffff087224 */ /* 0x000fc800078e00ff */
[----:B------:R-:W-:Y:S01]  /*1030*/  DFMA R10, R20, R10, UR4 ;  /* 0x00000004140a7e2b */ /* 0x000fe2000800000a */
[----:B------:R-:W-:Y:S01]  /*1040*/  UMOV UR4, 0xc3bca540 ;  /* 0xc3bca54000047882 */ /* 0x000fe20000000000 */
[----:B------:R-:W-:-:S06]  /*1050*/  UMOV UR5, 0x3f1c9a88 ;  /* 0x3f1c9a8800057882 */ /* 0x000fcc0000000000 */
[----:B------:R-:W-:Y:S01]  /*1060*/  DFMA R16, R20, R10, UR4 ;  /* 0x0000000414107e2b */ /* 0x000fe2000800000a */
[----:B------:R-:W-:Y:S01]  /*1070*/  UMOV UR4, 0x4bd476df ;  /* 0x4bd476df00047882 */ /* 0x000fe20000000000 */
[----:B------:R-:W-:Y:S01]  /*1080*/  UMOV UR5, 0x3f31c4e6 ;  /* 0x3f31c4e600057882 */ /* 0x000fe20000000000 */
[----:B0-----:R-:W-:Y:S01]  /*1090*/  DMUL R10, R18, R8 ;  /* 0x00000008120a7228 */ /* 0x001fe20000000000 */
[----:B------:R-:W-:-:S04]  /*10a0*/  VIADD R15, R9, 0xfff00000 ;  /* 0xfff00000090f7836 */ /* 0x000fc80000000000 */
[----:B------:R-:W-:Y:S01]  /*10b0*/  DFMA R16, R20, R16, UR4 ;  /* 0x0000000414107e2b */ /* 0x000fe20008000010 */
[----:B------:R-:W-:Y:S01]  /*10c0*/  UMOV UR4, 0x60009c8f ;  /* 0x60009c8f00047882 */ /* 0x000fe20000000000 */
[----:B------:R-:W-:Y:S01]  /*10d0*/  UMOV UR5, 0x3f46e8ba ;  /* 0x3f46e8ba00057882 */ /* 0x000fe20000000000 */
[----:B------:R-:W-:-:S05]  /*10e0*/  DFMA R12, R10, -R10, R18 ;  /* 0x8000000a0a0c722b */ /* 0x000fca0000000012 */
[----:B------:R-:W-:Y:S01]  /*10f0*/  DFMA R16, R20, R16, UR4 ;  /* 0x0000000414107e2b */ /* 0x000fe20008000010 */
[----:B------:R-:W-:Y:S01]  /*1100*/  UMOV UR4, 0xc62b05a2 ;  /* 0xc62b05a200047882 */ /* 0x000fe20000000000 */
[----:B------:R-:W-:Y:S01]  /*1110*/  UMOV UR5, 0x3f5f1c71 ;  /* 0x3f5f1c7100057882 */ /* 0x000fe20000000000 */
[----:B------:R-:W-:-:S05]  /*1120*/  DFMA R12, R14, R12, R10 ;  /* 0x0000000c0e0c722b */ /* 0x000fca000000000a */
[----:B------:R-:W-:Y:S01]  /*1130*/  DFMA R16, R20, R16, UR4 ;  /* 0x0000000414107e2b */ /* 0x000fe20008000010 */
[----:B------:R-:W-:Y:S01]  /*1140*/  UMOV UR4, 0xb6dc9f2c ;  /* 0xb6dc9f2c00047882 */ /* 0x000fe20000000000 */
[----:B------:R-:W-:Y:S01]  /*1150*/  UMOV UR5, 0x3f76db6d ;  /* 0x3f76db6d00057882 */ /* 0x000fe20000000000 */
[-C--:B------:R-:W-:Y:S02]  /*1160*/  DFMA R8, R8, -R12.reuse, 1 ;  /* 0x3ff000000808742b */ /* 0x080fe4000000080c */
[----:B------:R-:W-:-:S03]  /*1170*/  DFMA R18, R12, -R12, R18 ;  /* 0x8000000c0c12722b */ /* 0x000fc60000000012 */
[----:B------:R-:W-:Y:S01]  /*1180*/  DFMA R16, R20, R16, UR4 ;  /* 0x0000000414107e2b */ /* 0x000fe20008000010 */
[----:B------:R-:W-:Y:S01]  /*1190*/  UMOV UR4, 0x3333329c ;  /* 0x3333329c00047882 */ /* 0x000fe20000000000 */
[----:B------:R-:W-:Y:S01]  /*11a0*/  UMOV UR5, 0x3f933333 ;  /* 0x3f93333300057882 */ /* 0x000fe20000000000 */
[----:B------:R-:W-:-:S05]  /*11b0*/  DFMA R8, R14, R8, R14 ;  /* 0x000000080e08722b */ /* 0x000fca000000000e */
[----:B------:R-:W-:Y:S01]  /*11c0*/  DFMA R16, R20, R16, UR4 ;  /* 0x0000000414107e2b */ /* 0x000fe20008000010 */
[----:B------:R-:W-:Y:S01]  /*11d0*/  UMOV UR4, 0x55555555 ;  /* 0x5555555500047882 */ /* 0x000fe20000000000 */
[----:B------:R-:W-:Y:S01]  /*11e0*/  UMOV UR5, 0x3fb55555 ;  /* 0x3fb5555500057882 */ /* 0x000fe20000000000 */
[----:B------:R-:W-:Y:S02]  /*11f0*/  DFMA R8, R8, R18, R12 ;  /* 0x000000120808722b */ /* 0x000fe4000000000c */
[----:B------:R-:W-:-:S03]  /*1200*/  DMUL R12, RZ, |R26| ;  /* 0x4000001aff0c7228 */ /* 0x000fc60000000000 */
[----:B------:R-:W-:Y:S01]  /*1210*/  DFMA R10, R20, R16, UR4 ;  /* 0x00000004140a7e2b */ /* 0x000fe20008000010 */
[----:B------:R-:W-:Y:S01]  /*1220*/  UMOV UR4, 0x33145c07 ;  /* 0x33145c0700047882 */ /* 0x000fe20000000000 */
[----:B------:R-:W-:-:S03]  /*1230*/  UMOV UR5, 0x3ca1a626 ;  /* 0x3ca1a62600057882 */ /* 0x000fc60000000000 */
[----:B------:R-:W-:-:S03]  /*1240*/  VIADD R9, R9, 0x100000 ;  /* 0x0010000009097836 */ /* 0x000fc60000000000 */
[----:B------:R-:W-:-:S08]  /*1250*/  DMUL R10, R20, R10 ;  /* 0x0000000a140a7228 */ /* 0x000fd00000000000 */
[----:B------:R-:W-:-:S10]  /*1260*/  DFMA R10, R8, R10, R8 ;  /* 0x0000000a080a722b */ /* 0x000fd40000000008 */
[----:B------:R-:W-:Y:S02]  /*1270*/  FSEL R10, R12, R10, !P0 ;  /* 0x0000000a0c0a7208 */ /* 0x000fe40004000000 */
[----:B------:R-:W-:Y:S02]  /*1280*/  FSEL R11, R13, R11, !P0 ;  /* 0x0000000b0d0b7208 */ /* 0x000fe40004000000 */
[----:B------:R-:W-:-:S04]  /*1290*/  ISETP.GE.AND P0, PT, R21, RZ, PT ;  /* 0x000000ff1500720c */ /* 0x000fc80003f06270 */
[----:B------:R-:W-:-:S10]  /*12a0*/  DMUL R8, R10, +INF ;  /* 0x7ff000000a087828 */ /* 0x000fd40000000000 */
[----:B------:R-:W-:Y:S02]  /*12b0*/  FSEL R10, R8, R10, !P0 ;  /* 0x0000000a080a7208 */ /* 0x000fe40004000000 */
[----:B------:R-:W-:Y:S02]  /*12c0*/  FSEL R11, R9, R11, !P0 ;  /* 0x0000000b090b7208 */ /* 0x000fe40004000000 */
[----:B------:R-:W-:-:S04]  /*12d0*/  ISETP.GE.AND P0, PT, R27, RZ, PT ;  /* 0x000000ff1b00720c */ /* 0x000fc80003f06270 */
[----:B------:R-:W-:Y:S01]  /*12e0*/  DADD R8, R10, -UR4 ;  /* 0x800000040a087e29 */ /* 0x000fe20008000000 */
[----:B------:R-:W-:Y:S01]  /*12f0*/  UMOV UR4, 0x54442d18 ;  /* 0x54442d1800047882 */ /* 0x000fe20000000000 */
[----:B------:R-:W-:-:S06]  /*1300*/  UMOV UR5, 0x400921fb ;  /* 0x400921fb00057882 */ /* 0x000fcc0000000000 */
[----:B------:R-:W-:-:S10]  /*1310*/  DADD R8, -R8, UR4 ;  /* 0x0000000408087e29 */ /* 0x000fd40008000100 */
[----:B------:R-:W-:Y:S02]  /*1320*/  FSEL R14, R8, R10, !P0 ;  /* 0x0000000a080e7208 */ /* 0x000fe40004000000 */
[----:B------:R-:W-:-:S07]  /*1330*/  FSEL R15, R9, R11, !P0 ;  /* 0x0000000b090f7208 */ /* 0x000fce0004000000 */
.L_x_34:
[----:B------:R-:W-:Y:S05]  /*1340*/  BSYNC.RECONVERGENT B0 ;  /* 0x0000000000007941 */ /* 0x000fea0003800200 */
.L_x_32:
[C---:B------:R-:W-:Y:S01]  /*1350*/  FADD R9, R23.reuse, R22 ;  /* 0x0000001617097221 */ /* 0x040fe20000000000 */
[----:B------:R-:W-:Y:S01]  /*1360*/  MOV R8, 0x40400000 ;  /* 0x4040000000087802 */ /* 0x000fe20000000f00 */
[----:B------:R-:W-:Y:S01]  /*1370*/  IMAD.MOV.U32 R11, RZ, RZ, 0x3eaaaaab ;  /* 0x3eaaaaabff0b7424 */ /* 0x000fe200078e00ff */
[----:B------:R-:W-:Y:S01]  /*1380*/  FSETP.GEU.AND P1, PT, R23, R24, PT ;  /* 0x000000181700720b */ /* 0x000fe20003f2e000 */
[----:B------:R-:W-:Y:S01]  /*1390*/  FADD R4, R9, R24 ;  /* 0x0000001809047221 */ /* 0x000fe20000000000 */
[----:B------:R-:W-:Y:S01]  /*13a0*/  BSSY.RECONVERGENT B0, `(.L_x_35) ;  /* 0x000000d000007945 */ /* 0x000fe20003800200 */
[----:B------:R-:W-:Y:S01]  /*13b0*/  FFMA R8, R11, -R8, 1 ;  /* 0x3f8000000b087423 */ /* 0x000fe20000000808 */
[----:B------:R-:W-:Y:S01]  /*13c0*/  FSEL R25, R23, R24, !P1 ;  /* 0x0000001817197208 */ /* 0x000fe20004800000 */
[----:B------:R-:W0:Y:S02]  /*13d0*/  FCHK P0, R4, 3 ;  /* 0x4040000004007902 */ /* 0x000e240000000000 */
[----:B------:R-:W-:-:S04]  /*13e0*/  FFMA R9, R8, R11, 0.3333333432674407959 ;  /* 0x3eaaaaab08097423 */ /* 0x000fc8000000000b */
[----:B------:R-:W-:-:S04]  /*13f0*/  FFMA R26, R4, R9, RZ ;  /* 0x00000009041a7223 */ /* 0x000fc800000000ff */
[----:B------:R-:W-:-:S04]  /*1400*/  FFMA R8, R26, -3, R4 ;  /* 0xc04000001a087823 */ /* 0x000fc80000000004 */
[----:B------:R-:W-:Y:S01]  /*1410*/  FFMA R26, R9, R8, R26 ;  /* 0x00000008091a7223 */ /* 0x000fe2000000001a */
[----:B0-----:R-:W-:Y:S06]  /*1420*/  @!P0 BRA `(.L_x_36) ;  /* 0x0000000000108947 */ /* 0x001fec0003800000 */
[----:B------:R-:W-:Y:S01]  /*1430*/  IMAD.MOV.U32 R26, RZ, RZ, 0x40400000 ;  /* 0x40400000ff1a7424 */ /* 0x000fe200078e00ff */
[----:B------:R-:W-:-:S07]  /*1440*/  MOV R8, 0x1460 ;  /* 0x0000146000087802 */ /* 0x000fce0000000f00 */
[----:B------:R-:W-:Y:S05]  /*1450*/  CALL.REL.NOINC `($__internal_4_$__cuda_sm3x_div_rn_noftz_f32_slowpath) ;  /* 0x0000000c00807944 */ /* 0x000fea0003c00000 */
[----:B------:R-:W-:-:S07]  /*1460*/  IMAD.MOV.U32 R26, RZ, RZ, R4 ;  /* 0x000000ffff1a7224 */ /* 0x000fce00078e0004 */
.L_x_36:
[----:B------:R-:W-:Y:S05]  /*1470*/  BSYNC.RECONVERGENT B0 ;  /* 0x0000000000007941 */ /* 0x000fea0003800200 */
.L_x_35:
[----:B------:R-:W0:Y:S01]  /*1480*/  F2F.F32.F64 R4, R14 ;  /* 0x0000000e00047310 */ /* 0x000e220000301000 */
[----:B------:R-:W-:Y:S01]  /*1490*/  FSETP.GT.AND P0, PT, R22, R23, PT ;  /* 0x000000171600720b */ /* 0x000fe20003f04000 */
[----:B------:R-:W-:Y:S01]  /*14a0*/  IMAD.MOV.U32 R10, RZ, RZ, 0x54442d18 ;  /* 0x54442d18ff0a7424 */ /* 0x000fe200078e00ff */
[----:B------:R-:W-:Y:S01]  /*14b0*/  UMOV UR4, 0x54442d18 ;  /* 0x54442d1800047882 */ /* 0x000fe20000000000 */
[----:B------:R-:W-:Y:S01]  /*14c0*/  IMAD.MOV.U32 R11, RZ, RZ, 0x400921fb ;  /* 0x400921fbff0b7424 */ /* 0x000fe200078e00ff */
[----:B------:R-:W-:Y:S01]  /*14d0*/  UMOV UR5, 0x401921fb ;  /* 0x401921fb00057882 */ /* 0x000fe20000000000 */
[----:B------:R-:W-:Y:S01]  /*14e0*/  IMAD.MOV.U32 R12, RZ, RZ, 0x1 ;  /* 0x00000001ff0c7424 */ /* 0x000fe200078e00ff */
[----:B------:R-:W-:Y:S01]  /*14f0*/  BSSY.RECONVERGENT B0, `(.L_x_37) ;  /* 0x0000018000007945 */ /* 0x000fe20003800200 */
[----:B------:R-:W1:Y:S01]  /*1500*/  MUFU.RCP64H R13, 3.1415920257568359375 ;  /* 0x400921fb000d7908 */ /* 0x000e620000001800 */
[----:B------:R-:W-:-:S07]  /*1510*/  FADD R26, R26, 9.9999999747524270788e-07 ;  /* 0x358637bd1a1a7421 */ /* 0x000fce0000000000 */
[----:B0-----:R-:W0:Y:S01]  /*1520*/  F2F.F64.F32 R16, R4 ;  /* 0x0000000400107310 */ /* 0x001e220000201800 */
[----:B-1----:R-:W-:Y:S02]  /*1530*/  DFMA R8, R12, -R10, 1 ;  /* 0x3ff000000c08742b */ /* 0x002fe4000000080a */
[----:B0-----:R-:W-:-:S06]  /*1540*/  DADD R16, -R16, UR4 ;  /* 0x0000000410107e29 */ /* 0x001fcc0008000100 */
[----:B------:R-:W-:Y:S01]  /*1550*/  DFMA R8, R8, R8, R8 ;  /* 0x000000080808722b */ /* 0x000fe20000000008 */
[----:B------:R-:W0:Y:S07]  /*1560*/  @P0 F2F.F32.F64 R4, R16 ;  /* 0x0000001000040310 */ /* 0x000e2e0000301000 */
[----:B------:R-:W-:-:S08]  /*1570*/  DFMA R12, R12, R8, R12 ;  /* 0x000000080c0c722b */ /* 0x000fd0000000000c */
[----:B------:R-:W-:Y:S01]  /*1580*/  DFMA R14, R12, -R10, 1 ;  /* 0x3ff000000c0e742b */ /* 0x000fe2000000080a */
[----:B0-----:R-:W-:-:S07]  /*1590*/  FMUL R8, R4, 180 ;  /* 0x4334000004087820 */ /* 0x001fce0000400000 */
[----:B------:R-:W-:Y:S01]  /*15a0*/  DFMA R12, R12, R14, R12 ;  /* 0x0000000e0c0c722b */ /* 0x000fe2000000000c */
[----:B------:R-:W0:Y:S07]  /*15b0*/  F2F.F64.F32 R8, R8 ;  /* 0x0000000800087310 */ /* 0x000e2e0000201800 */
[----:B0-----:R-:W-:Y:S01]  /*15c0*/  DMUL R14, R8, R12 ;  /* 0x0000000c080e7228 */ /* 0x001fe20000000000 */
[----:B------:R-:W-:-:S07]  /*15d0*/  FSETP.GEU.AND P1, PT, |R9|, 6.5827683646048100446e-37, PT ;  /* 0x036000000900780b */ /* 0x000fce0003f2e200 */
[----:B------:R-:W-:-:S08]  /*15e0*/  DFMA R10, R14, -R10, R8 ;  /* 0x8000000a0e0a722b */ /* 0x000fd00000000008 */
[----:B------:R-:W-:-:S10]  /*15f0*/  DFMA R10, R12, R10, R14 ;  /* 0x0000000a0c0a722b */ /* 0x000fd4000000000e */
[----:B------:R-:W-:-:S05]  /*1600*/  FFMA R4, RZ, 2.1426990032196044922, R11 ;  /* 0x400921fbff047823 */ /* 0x000fca000000000b */
[----:B------:R-:W-:-:S13]  /*1610*/  FSETP.GT.AND P0, PT, |R4|, 1.469367938527859385e-39, PT ;  /* 0x001000000400780b */ /* 0x000fda0003f04200 */
[----:B------:R-:W-:Y:S05]  /*1620*/  @P0 BRA P1, `(.L_x_38) ;  /* 0x0000000000100947 */ /* 0x000fea0000800000 */
[----:B------:R-:W-:Y:S01]  /*1630*/  IMAD.MOV.U32 R12, RZ, RZ, 0x54442d18 ;  /* 0x54442d18ff0c7424 */ /* 0x000fe200078e00ff */
[----:B------:R-:W-:Y:S01]  /*1640*/  MOV R4, 0x1670 ;  /* 0x0000167000047802 */ /* 0x000fe20000000f00 */
[----:B------:R-:W-:-:S07]  /*1650*/  IMAD.MOV.U32 R13, RZ, RZ, 0x400921fb ;  /* 0x400921fbff0d7424 */ /* 0x000fce00078e00ff */
[----:B------:R-:W-:Y:S05]  /*1660*/  CALL.REL.NOINC `($__internal_2_$__cuda_sm20_div_rn_f64_full) ;  /* 0x0000000400287944 */ /* 0x000fea0003c00000 */
.L_x_38:
[----:B------:R-:W-:Y:S05]  /*1670*/  BSYNC.RECONVERGENT B0 ;  /* 0x0000000000007941 */ /* 0x000fea0003800200 */
.L_x_37:
[----:B------:R-:W0:Y:S01]  /*1680*/  MUFU.RCP R9, R26 ;  /* 0x0000001a00097308 */ /* 0x000e220000001000 */
[CC--:B------:R-:W-:Y:S01]  /*1690*/  FSETP.GEU.AND P0, PT, R22.reuse, R25.reuse, PT ;  /* 0x000000191600720b */ /* 0x0c0fe20003f0e000 */
[----:B------:R-:W-:Y:S03]  /*16a0*/  BSSY.RECONVERGENT B0, `(.L_x_39) ;  /* 0x000000d000007945 */ /* 0x000fe60003800200 */
[----:B------:R-:W-:-:S03]  /*16b0*/  FSEL R4, R22, R25, !P0 ;  /* 0x0000001916047208 */ /* 0x000fc60004000000 */
[----:B------:R1:W2:Y:S08]  /*16c0*/  F2F.F32.F64 R10, R10 ;  /* 0x0000000a000a7310 */ /* 0x0002b00000301000 */
[----:B------:R-:W3:Y:S01]  /*16d0*/  FCHK P0, R4, R26 ;  /* 0x0000001a04007302 */ /* 0x000ee20000000000 */
[----:B0-----:R-:W-:-:S04]  /*16e0*/  FFMA R8, -R26, R9, 1 ;  /* 0x3f8000001a087423 */ /* 0x001fc80000000109 */
[----:B------:R-:W-:-:S04]  /*16f0*/  FFMA R9, R9, R8, R9 ;  /* 0x0000000809097223 */ /* 0x000fc80000000009 */
[----:B------:R-:W-:-:S04]  /*1700*/  FFMA R8, R4, R9, RZ ;  /* 0x0000000904087223 */ /* 0x000fc800000000ff */
[----:B------:R-:W-:-:S04]  /*1710*/  FFMA R12, -R26, R8, R4 ;  /* 0x000000081a0c7223 */ /* 0x000fc80000000104 */
[----:B------:R-:W-:Y:S01]  /*1720*/  FFMA R8, R9, R12, R8 ;  /* 0x0000000c09087223 */ /* 0x000fe20000000008 */
[----:B-123--:R-:W-:Y:S06]  /*1730*/  @!P0 BRA `(.L_x_40) ;  /* 0x00000000000c8947 */ /* 0x00efec0003800000 */
[----:B------:R-:W-:-:S07]  /*1740*/  MOV R8, 0x1760 ;  /* 0x0000176000087802 */ /* 0x000fce0000000f00 */
[----:B------:R-:W-:Y:S05]  /*1750*/  CALL.REL.NOINC `($__internal_4_$__cuda_sm3x_div_rn_noftz_f32_slowpath) ;  /* 0x0000000800c07944 */ /* 0x000fea0003c00000 */
[----:B------:R-:W-:-:S07]  /*1760*/  IMAD.MOV.U32 R8, RZ, RZ, R4 ;  /* 0x000000ffff087224 */ /* 0x000fce00078e0004 */
.L_x_40:
[----:B------:R-:W-:Y:S05]  /*1770*/  BSYNC.RECONVERGENT B0 ;  /* 0x0000000000007941 */ /* 0x000fea0003800200 */
.L_x_39:
[----:B------:R-:W0:Y:S01]  /*1780*/  LDCU UR5, c[0x0][0x3c0] ;  /* 0x00007800ff0577ac */ /* 0x000e220008000800 */
[----:B------:R-:W-:Y:S01]  /*1790*/  FADD R8, -R8, 1 ;  /* 0x3f80000008087421 */ /* 0x000fe20000000100 */
[----:B------:R-:W-:Y:S01]  /*17a0*/  FMUL R26, R26, 100 ;  /* 0x42c800001a1a7820 */ /* 0x000fe20000400000 */
[----:B------:R-:W1:Y:S01]  /*17b0*/  LDC.64 R12, c[0x0][0x390] ;  /* 0x0000e400ff0c7b82 */ /* 0x000e620000000a00 */
[----:B------:R-:W2:Y:S01]  /*17c0*/  LDCU.128 UR8, c[0x0][0x3b0] ;  /* 0x00007600ff0877ac */ /* 0x000ea20008000c00 */
[----:B------:R-:W-:Y:S01]  /*17d0*/  FMUL R11, R8, 100 ;  /* 0x42c80000080b7820 */ /* 0x000fe20000400000 */
[----:B------:R-:W-:Y:S01]  /*17e0*/  BSSY.RECONVERGENT B0, `(.L_x_41) ;  /* 0x000001b000007945 */ /* 0x000fe20003800200 */
[----:B------:R-:W3:Y:S04]  /*17f0*/  LDCU UR4, c[0x0][0x3ac] ;  /* 0x00007580ff0477ac */ /* 0x000ee80008000800 */
[----:B------:R-:W4:Y:S01]  /*1800*/  LDC.64 R8, c[0x0][0x3a0] ;  /* 0x0000e800ff087b82 */ /* 0x000f220000000a00 */
[----:B0-----:R-:W-:-:S02]  /*1810*/  FSETP.GTU.AND P2, PT, R26, UR5, PT ;  /* 0x000000051a007c0b */ /* 0x001fc4000bf4c000 */
[C---:B--2---:R-:W-:Y:S02]  /*1820*/  FSETP.GTU.AND P1, PT, R11.reuse, UR10, PT ;  /* 0x0000000a0b007c0b */ /* 0x044fe4000bf2c000 */
[----:B------:R-:W-:Y:S02]  /*1830*/  FSETP.GTU.AND P0, PT, R10, UR8, PT ;  /* 0x000000080a007c0b */ /* 0x000fe4000bf0c000 */
[----:B------:R-:W-:Y:S02]  /*1840*/  FSETP.GE.AND P2, PT, R26, UR11, !P2 ;  /* 0x0000000b1a007c0b */ /* 0x000fe4000d746000 */
[----:B------:R-:W-:Y:S02]  /*1850*/  FSETP.GE.AND P1, PT, R11, UR9, !P1 ;  /* 0x000000090b007c0b */ /* 0x000fe4000cf26000 */
[----:B---3--:R-:W-:-:S04]  /*1860*/  FSETP.GE.AND P0, PT, R10, UR4, !P0 ;  /* 0x000000040a007c0b */ /* 0x008fc8000c706000 */
[----:B------:R-:W-:-:S13]  /*1870*/  PLOP3.LUT P0, PT, P2, P0, P1, 0x80, 0x0 ;  /* 0x000000000000781c */ /* 0x000fda0001701010 */
[----:B------:R-:W-:Y:S05]  /*1880*/  @P0 BRA `(.L_x_42) ;  /* 0x0000000000400947 */ /* 0x000fea0003800000 */
[----:B------:R-:W0:Y:S01]  /*1890*/  LDC.U8 R4, c[0x0][0x3c4] ;  /* 0x0000f100ff047b82 */ /* 0x000e220000000000 */
[----:B------:R-:W2:Y:S01]  /*18a0*/  LDCU.128 UR8, c[0x0][0x3d0] ;  /* 0x00007a00ff0877ac */ /* 0x000ea20008000c00 */
[----:B------:R-:W3:Y:S01]  /*18b0*/  LDCU.64 UR4, c[0x0][0x3c8] ;  /* 0x00007900ff0477ac */ /* 0x000ee20008000a00 */
[C---:B--2---:R-:W-:Y:S02]  /*18c0*/  FSETP.GTU.AND P1, PT, R26.reuse, UR11, PT ;  /* 0x0000000b1a007c0b */ /* 0x044fe4000bf2c000 */
[----:B------:R-:W-:Y:S02]  /*18d0*/  FSETP.GE.AND P0, PT, R26, UR10, PT ;  /* 0x0000000a1a007c0b */ /* 0x000fe4000bf06000 */
[----:B0-----:R-:W-:Y:S02]  /*18e0*/  SEL R4, R4, RZ, !P1 ;  /* 0x000000ff04047207 */ /* 0x001fe40004800000 */
[----:B------:R-:W-:Y:S02]  /*18f0*/  FSETP.GTU.AND P1, PT, R11, UR9, PT ;  /* 0x000000090b007c0b */ /* 0x000fe4000bf2c000 */
[----:B------:R-:W-:-:S02]  /*1900*/  SEL R4, R4, RZ, P0 ;  /* 0x000000ff04047207 */ /* 0x000fc40000000000 */
[----:B------:R-:W-:Y:S02]  /*1910*/  FSETP.GE.AND P0, PT, R11, UR8, PT ;  /* 0x000000080b007c0b */ /* 0x000fe4000bf06000 */
[----:B------:R-:W-:Y:S02]  /*1920*/  SEL R4, R4, RZ, !P1 ;  /* 0x000000ff04047207 */ /* 0x000fe40004800000 */
[----:B---3--:R-:W-:Y:S02]  /*1930*/  FSETP.GTU.AND P1, PT, R10, UR5, PT ;  /* 0x000000050a007c0b */ /* 0x008fe4000bf2c000 */
[----:B------:R-:W-:Y:S02]  /*1940*/  SEL R4, R4, RZ, P0 ;  /* 0x000000ff04047207 */ /* 0x000fe40000000000 */
[----:B------:R-:W-:Y:S02]  /*1950*/  FSETP.GE.AND P0, PT, R10, UR4, PT ;  /* 0x000000040a007c0b */ /* 0x000fe4000bf06000 */
[----:B------:R-:W-:-:S04]  /*1960*/  SEL R4, R4, RZ, !P1 ;  /* 0x000000ff04047207 */ /* 0x000fc80004800000 */
[----:B------:R-:W-:-:S04]  /*1970*/  SEL R4, R4, RZ, P0 ;  /* 0x000000ff04047207 */ /* 0x000fc80000000000 */
[----:B------:R-:W-:-:S07]  /*1980*/  PRMT R7, R4, 0x7610, R7 ;  /* 0x0000761004077816 */ /* 0x000fce0000000007 */
.L_x_42:
[----:B------:R-:W-:Y:S05]  /*1990*/  BSYNC.RECONVERGENT B0 ;  /* 0x0000000000007941 */ /* 0x000fea0003800200 */
.L_x_41:
[----:B------:R-:W0:Y:S01]  /*19a0*/  LDCU.64 UR4, c[0x0][0x398] ;  /* 0x00007300ff0477ac */ /* 0x000e220008000a00 */
[----:B------:R-:W-:Y:S01]  /*19b0*/  IMAD.IADD R5, R6, 0x1, R5 ;  /* 0x0000000106057824 */ /* 0x000fe200078e0205 */
[----:B------:R-:W2:Y:S01]  /*19c0*/  F2I.U32.TRUNC.NTZ R17, R0 ;  /* 0x0000000000117305 */ /* 0x000ea2000020f000 */
[----:B----4-:R-:W-:Y:S01]  /*19d0*/  IMAD R15, R8, R9, RZ ;  /* 0x00000009080f7224 */ /* 0x010fe200078e02ff */
[----:B------:R-:W3:Y:S01]  /*19e0*/  LDCU.64 UR8, c[0x0][0x388] ;  /* 0x00007100ff0877ac */ /* 0x000ee20008000a00 */
[C---:B------:R-:W-:Y:S02]  /*19f0*/  IMAD R6, R5.reuse, 0x3, RZ ;  /* 0x0000000305067824 */ /* 0x040fe400078e02ff */
[----:B-1----:R-:W-:-:S03]  /*1a00*/  IMAD.WIDE R12, R5, 0x4, R12 ;  /* 0x00000004050c7825 */ /* 0x002fc600078e020c */
[----:B------:R-:W1:Y:S01]  /*1a10*/  F2I.U32.TRUNC.NTZ R3, R3 ;  /* 0x0000000300037305 */ /* 0x000e62000020f000 */
[----:B------:R-:W-:-:S07]  /*1a20*/  IMAD.WIDE R8, R15, 0x4, R12 ;  /* 0x000000040f087825 */ /* 0x000fce00078e020c */
[----:B------:R-:W4:Y:S01]  /*1a30*/  F2I.U32.TRUNC.NTZ R19, R2 ;  /* 0x0000000200137305 */ /* 0x000f22000020f000 */
[----:B0-----:R-:W-:Y:S01]  /*1a40*/  IADD3 R4, P0, PT, R5, UR4, RZ ;  /* 0x0000000405047c10 */ /* 0x001fe2000ff1e0ff */
[----:B------:R-:W-:Y:S01]  /*1a50*/  IMAD.WIDE R14, R15, 0x4, R8 ;  /* 0x000000040f0e7825 */ /* 0x000fe200078e0208 */
[C---:B---3--:R-:W-:Y:S02]  /*1a60*/  IADD3 R10, P1, PT, R6.reuse, UR8, RZ ;  /* 0x00000008060a7c10 */ /* 0x048fe4000ff3e0ff */
[----:B------:R-:W-:Y:S02]  /*1a70*/  LEA.HI.X.SX32 R5, R5, UR5, 0x1, P0 ;  /* 0x0000000505057c11 */ /* 0x000fe400080f0eff */
[----:B------:R-:W-:-:S03]  /*1a80*/  LEA.HI.X.SX32 R11, R6, UR9, 0x1, P1 ;  /* 0x00000009060b7c11 */ /* 0x000fc600088f0eff */
[----:B------:R-:W-:Y:S04]  /*1a90*/  STG.E.U8 desc[UR6][R4.64], R7 ;  /* 0x0000000704007986 */ /* 0x000fe8000c101106 */
[----:B--2---:R-:W-:Y:S04]  /*1aa0*/  STG.E.U8 desc[UR6][R10.64], R17 ;  /* 0x000000110a007986 */ /* 0x004fe8000c101106 */
[----:B-1----:R-:W-:Y:S04]  /*1ab0*/  STG.E.U8 desc[UR6][R10.64+0x1], R3 ;  /* 0x000001030a007986 */ /* 0x002fe8000c101106 */
[----:B----4-:R-:W-:Y:S04]  /*1ac0*/  STG.E.U8 desc[UR6][R10.64+0x2], R19 ;  /* 0x000002130a007986 */ /* 0x010fe8000c101106 */
[----:B------:R-:W-:Y:S04]  /*1ad0*/  STG.E desc[UR6][R12.64], R24 ;  /* 0x000000180c007986 */ /* 0x000fe8000c101906 */
[----:B------:R-:W-:Y:S04]  /*1ae0*/  STG.E desc[UR6][R8.64], R23 ;  /* 0x0000001708007986 */ /* 0x000fe8000c101906 */
[----:B------:R-:W-:Y:S01]  /*1af0*/  STG.E desc[UR6][R14.64], R22 ;  /* 0x000000160e007986 */ /* 0x000fe2000c101906 */
[----:B------:R-:W-:Y:S05]  /*1b00*/  EXIT ;  /* 0x000000000000794d */ /* 0x000fea0003800000 */
        .weak           $__internal_2_$__cuda_sm20_div_rn_f64_full
        .type           $__internal_2_$__cuda_sm20_div_rn_f64_full,@function
        .size           $__internal_2_$__cuda_sm20_div_rn_f64_full,($__internal_3_$__cuda_sm20_sqrt_rn_f32_slowpath - $__internal_2_$__cuda_sm20_div_rn_f64_full)
$__internal_2_$__cuda_sm20_div_rn_f64_full:
[----:B------:R-:W-:Y:S01]  /*1b10*/  FSETP.GEU.AND P2, PT, |R9|, 1.469367938527859385e-39, PT ;  /* 0x001000000900780b */ /* 0x000fe20003f4e200 */
[----:B------:R-:W-:Y:S01]  /*1b20*/  IMAD.MOV.U32 R28, RZ, RZ, 0x1ca00000 ;  /* 0x1ca00000ff1c7424 */ /* 0x000fe200078e00ff */
[C---:B------:R-:W-:Y:S01]  /*1b30*/  FSETP.GEU.AND P0, PT, |R13|.reuse, 1.469367938527859385e-39, PT ;  /* 0x001000000d00780b */ /* 0x040fe20003f0e200 */
[----:B------:R-:W-:Y:S01]  /*1b40*/  IMAD.MOV.U32 R16, RZ, RZ, 0x1 ;  /* 0x00000001ff107424 */ /* 0x000fe200078e00ff */
[----:B------:R-:W-:Y:S01]  /*1b50*/  LOP3.LUT R10, R13, 0x800fffff, RZ, 0xc0, !PT ;  /* 0x800fffff0d0a7812 */ /* 0x000fe200078ec0ff */
[----:B------:R-:W-:Y:S01]  /*1b60*/  BSSY.RECONVERGENT B1, `(.L_x_43) ;  /* 0x0000052000017945 */ /* 0x000fe20003800200 */
[----:B------:R-:W-:Y:S02]  /*1b70*/  LOP3.LUT R27, R9, 0x7ff00000, RZ, 0xc0, !PT ;  /* 0x7ff00000091b7812 */ /* 0x000fe400078ec0ff */
[----:B------:R-:W-:Y:S01]  /*1b80*/  LOP3.LUT R11, R10, 0x3ff00000, RZ, 0xfc, !PT ;  /* 0x3ff000000a0b7812 */ /* 0x000fe200078efcff */
[----:B------:R-:W-:Y:S01]  /*1b90*/  IMAD.MOV.U32 R10, RZ, RZ, R12 ;  /* 0x000000ffff0a7224 */ /* 0x000fe200078e000c */
[----:B------:R-:W-:-:S03]  /*1ba0*/  LOP3.LUT R29, R13, 0x7ff00000, RZ, 0xc0, !PT ;  /* 0x7ff000000d1d7812 */ /* 0x000fc600078ec0ff */
[----:B------:R-:W-:Y:S01]  /*1bb0*/  @!P2 LOP3.LUT R14, R13, 0x7ff00000, RZ, 0xc0, !PT ;  /* 0x7ff000000d0ea812 */ /* 0x000fe200078ec0ff */
[----:B------:R-:W-:Y:S01]  /*1bc0*/  @!P2 IMAD.MOV.U32 R18, RZ, RZ, RZ ;  /* 0x000000ffff12a224 */ /* 0x000fe200078e00ff */
[----:B------:R-:W-:Y:S01]  /*1bd0*/  @!P0 DMUL R10, R12, 8.98846567431157953865e+307 ;  /* 0x7fe000000c0a8828 */ /* 0x000fe20000000000 */
[C---:B------:R-:W-:Y:S02]  /*1be0*/  ISETP.GE.U32.AND P1, PT, R27.reuse, R29, PT ;  /* 0x0000001d1b00720c */ /* 0x040fe40003f26070 */
[----:B------:R-:W-:Y:S02]  /*1bf0*/  @!P2 ISETP.GE.U32.AND P3, PT, R27, R14, PT ;  /* 0x0000000e1b00a20c */ /* 0x000fe40003f66070 */
[C---:B------:R-:W-:Y:S01]  /*1c00*/  SEL R15, R28.reuse, 0x63400000, !P1 ;  /* 0x634000001c0f7807 */ /* 0x040fe20004800000 */
[----:B------:R-:W0:Y:S01]  /*1c10*/  MUFU.RCP64H R17, R11 ;  /* 0x0000000b00117308 */ /* 0x000e220000001800 */
[----:B------:R-:W-:Y:S02]  /*1c20*/  @!P2 SEL R19, R28, 0x63400000, !P3 ;  /* 0x634000001c13a807 */ /* 0x000fe40005800000 */
[----:B------:R-:W-:-:S02]  /*1c30*/  LOP3.LUT R15, R15, 0x800fffff, R9, 0xf8, !PT ;  /* 0x800fffff0f0f7812 */ /* 0x000fc400078ef809 */
[----:B------:R-:W-:Y:S02]  /*1c40*/  @!P2 LOP3.LUT R19, R19, 0x80000000, R9, 0xf8, !PT ;  /* 0x800000001313a812 */ /* 0x000fe400078ef809 */
[----:B------:R-:W-:Y:S02]  /*1c50*/  MOV R14, R8 ;  /* 0x00000008000e7202 */ /* 0x000fe40000000f00 */
[----:B------:R-:W-:Y:S02]  /*1c60*/  @!P2 LOP3.LUT R19, R19, 0x100000, RZ, 0xfc, !PT ;  /* 0x001000001313a812 */ /* 0x000fe400078efcff */
[----:B------:R-:W-:-:S04]  /*1c70*/  @!P0 LOP3.LUT R29, R11, 0x7ff00000, RZ, 0xc0, !PT ;  /* 0x7ff000000b1d8812 */ /* 0x000fc800078ec0ff */
[----:B------:R-:W-:Y:S02]  /*1c80*/  @!P2 DFMA R14, R14, 2, -R18 ;  /* 0x400000000e0ea82b */ /* 0x000fe40000000812 */
[----:B0-----:R-:W-:-:S08]  /*1c90*/  DFMA R18, R16, -R10, 1 ;  /* 0x3ff000001012742b */ /* 0x001fd0000000080a */
[----:B------:R-:W-:-:S08]  /*1ca0*/  DFMA R18, R18, R18, R18 ;  /* 0x000000121212722b */ /* 0x000fd00000000012 */
[----:B------:R-:W-:-:S08]  /*1cb0*/  DFMA R18, R16, R18, R16 ;  /* 0x000000121012722b */ /* 0x000fd00000000010 */
[----:B------:R-:W-:-:S08]  /*1cc0*/  DFMA R16, R18, -R10, 1 ;  /* 0x3ff000001210742b */ /* 0x000fd0000000080a */
[----:B------:R-:W-:-:S08]  /*1cd0*/  DFMA R16, R18, R16, R18 ;  /* 0x000000101210722b */ /* 0x000fd00000000012 */
[----:B------:R-:W-:-:S08]  /*1ce0*/  DMUL R18, R16, R14 ;  /* 0x0000000e10127228 */ /* 0x000fd00000000000 */
[----:B------:R-:W-:-:S08]  /*1cf0*/  DFMA R20, R18, -R10, R14 ;  /* 0x8000000a1214722b */ /* 0x000fd0000000000e */
[----:B------:R-:W-:Y:S01]  /*1d00*/  DFMA R20, R16, R20, R18 ;  /* 0x000000141014722b */ /* 0x000fe20000000012 */
[----:B------:R-:W-:Y:S01]  /*1d10*/  IMAD.MOV.U32 R18, RZ, RZ, R27 ;  /* 0x000000ffff127224 */ /* 0x000fe200078e001b */
[----:B------:R-:W-:-:S05]  /*1d20*/  @!P2 LOP3.LUT R18, R15, 0x7ff00000, RZ, 0xc0, !PT ;  /* 0x7ff000000f12a812 */ /* 0x000fca00078ec0ff */
[----:B------:R-:W-:-:S05]  /*1d30*/  VIADD R16, R18, 0xffffffff ;  /* 0xffffffff12107836 */ /* 0x000fca0000000000 */
[----:B------:R-:W-:Y:S01]  /*1d40*/  ISETP.GT.U32.AND P0, PT, R16, 0x7feffffe, PT ;  /* 0x7feffffe1000780c */ /* 0x000fe20003f04070 */
[----:B------:R-:W-:-:S05]  /*1d50*/  VIADD R16, R29, 0xffffffff ;  /* 0xffffffff1d107836 */ /* 0x000fca0000000000 */
[----:B------:R-:W-:-:S13]  /*1d60*/  ISETP.GT.U32.OR P0, PT, R16, 0x7feffffe, P0 ;  /* 0x7feffffe1000780c */ /* 0x000fda0000704470 */
[----:B------:R-:W-:Y:S05]  /*1d70*/  @P0 BRA `(.L_x_44) ;  /* 0x00000000006c0947 */ /* 0x000fea0003800000 */
[----:B------:R-:W-:-:S04]  /*1d80*/  LOP3.LUT R16, R13, 0x7ff00000, RZ, 0xc0, !PT ;  /* 0x7ff000000d107812 */ /* 0x000fc800078ec0ff */
[CC--:B------:R-:W-:Y:S02]  /*1d90*/  VIADDMNMX R8, R27.reuse, -R16.reuse, 0xb9600000, !PT ;  /* 0xb96000001b087446 */ /* 0x0c0fe40007800910 */
[----:B------:R-:W-:Y:S02]  /*1da0*/  ISETP.GE.U32.AND P0, PT, R27, R16, PT ;  /* 0x000000101b00720c */ /* 0x000fe40003f06070 */
[----:B------:R-:W-:Y:S02]  /*1db0*/  VIMNMX R8, PT, PT, R8, 0x46a00000, PT ;  /* 0x46a0000008087848 */ /* 0x000fe40003fe0100 */
[----:B------:R-:W-:-:S05]  /*1dc0*/  SEL R9, R28, 0x63400000, !P0 ;  /* 0x634000001c097807 */ /* 0x000fca0004000000 */
[----:B------:R-:W-:Y:S02]  /*1dd0*/  IMAD.IADD R18, R8, 0x1, -R9 ;  /* 0x0000000108127824 */ /* 0x000fe400078e0a09 */
[----:B------:R-:W-:Y:S02]  /*1de0*/  IMAD.MOV.U32 R8, RZ, RZ, RZ ;  /* 0x000000ffff087224 */ /* 0x000fe400078e00ff */
[----:B------:R-:W-:-:S06]  /*1df0*/  VIADD R9, R18, 0x7fe00000 ;  /* 0x7fe0000012097836 */ /* 0x000fcc0000000000 */
[----:B------:R-:W-:-:S10]  /*1e00*/  DMUL R16, R20, R8 ;  /* 0x0000000814107228 */ /* 0x000fd40000000000 */
[----:B------:R-:W-:-:S13]  /*1e10*/  FSETP.GTU.AND P0, PT, |R17|, 1.469367938527859385e-39, PT ;  /* 0x001000001100780b */ /* 0x000fda0003f0c200 */
[----:B------:R-:W-:Y:S05]  /*1e20*/  @P0 BRA `(.L_x_45) ;  /* 0x0000000000940947 */ /* 0x000fea0003800000 */
[----:B------:R-:W-:-:S06]  /*1e30*/  DFMA R10, R20, -R10, R14 ;  /* 0x8000000a140a722b */ /* 0x000fcc000000000e */
[----:B------:R-:W-:-:S04]  /*1e40*/  IMAD.MOV.U32 R10, RZ, RZ, RZ ;  /* 0x000000ffff0a7224 */ /* 0x000fc800078e00ff */
[C---:B------:R-:W-:Y:S02]  /*1e50*/  FSETP.NEU.AND P0, PT, R11.reuse, RZ, PT ;  /* 0x000000ff0b00720b */ /* 0x040fe40003f0d000 */
[----:B------:R-:W-:-:S04]  /*1e60*/  LOP3.LUT R13, R11, 0x80000000, R13, 0x48, !PT ;  /* 0x800000000b0d7812 */ /* 0x000fc800078e480d */
[----:B------:R-:W-:-:S07]  /*1e70*/  LOP3.LUT R11, R13, R9, RZ, 0xfc, !PT ;  /* 0x000000090d0b7212 */ /* 0x000fce00078efcff */
[----:B------:R-:W-:Y:S05]  /*1e80*/  @!P0 BRA `(.L_x_45) ;  /* 0x00000000007c8947 */ /* 0x000fea0003800000 */
[----:B------:R-:W-:Y:S01]  /*1e90*/  IMAD.MOV R9, RZ, RZ, -R18 ;  /* 0x000000ffff097224 */ /* 0x000fe200078e0a12 */
[----:B------:R-:W-:Y:S01]  /*1ea0*/  DMUL.RP R10, R20, R10 ;  /* 0x0000000a140a7228 */ /* 0x000fe20000008000 */
[----:B------:R-:W-:-:S06]  /*1eb0*/  IMAD.MOV.U32 R8, RZ, RZ, RZ ;  /* 0x000000ffff087224 */ /* 0x000fcc00078e00ff */
[----:B------:R-:W-:-:S03]  /*1ec0*/  DFMA R8, R16, -R8, R20 ;  /* 0x800000081008722b */ /* 0x000fc60000000014 */
[----:B------:R-:W-:-:S03]  /*1ed0*/  LOP3.LUT R13, R11, R13, RZ, 0x3c, !PT ;  /* 0x0000000d0b0d7212 */ /* 0x000fc600078e3cff */
[----:B------:R-:W-:-:S04]  /*1ee0*/  IADD3 R8, PT, PT, -R18, -0x43300000, RZ ;  /* 0xbcd0000012087810 */ /* 0x000fc80007ffe1ff */
[----:B------:R-:W-:-:S04]  /*1ef0*/  FSETP.NEU.AND P0, PT, |R9|, R8, PT ;  /* 0x000000080900720b */ /* 0x000fc80003f0d200 */
[----:B------:R-:W-:Y:S02]  /*1f00*/  FSEL R16, R10, R16, !P0 ;  /* 0x000000100a107208 */ /* 0x000fe40004000000 */
[----:B------:R-:W-:Y:S01]  /*1f10*/  FSEL R17, R13, R17, !P0 ;  /* 0x000000110d117208 */ /* 0x000fe20004000000 */
[----:B------:R-:W-:Y:S06]  /*1f20*/  BRA `(.L_x_45) ;  /* 0x0000000000547947 */ /* 0x000fec0003800000 */
.L_x_44:
[----:B------:R-:W-:-:S14]  /*1f30*/  DSETP.NAN.AND P0, PT, R8, R8, PT ;  /* 0x000000080800722a */ /* 0x000fdc0003f08000 */
[----:B------:R-:W-:Y:S05]  /*1f40*/  @P0 BRA `(.L_x_46) ;  /* 0x0000000000440947 */ /* 0x000fea0003800000 */
[----:B------:R-:W-:-:S14]  /*1f50*/  DSETP.NAN.AND P0, PT, R12, R12, PT ;  /* 0x0000000c0c00722a */ /* 0x000fdc0003f08000 */
[----:B------:R-:W-:Y:S05]  /*1f60*/  @P0 BRA `(.L_x_47) ;  /* 0x0000000000300947 */ /* 0x000fea0003800000 */
[----:B------:R-:W-:Y:S01]  /*1f70*/  ISETP.NE.AND P0, PT, R18, R29, PT ;  /* 0x0000001d1200720c */ /* 0x000fe20003f05270 */
[----:B------:R-:W-:Y:S01]  /*1f80*/  IMAD.MOV.U32 R17, RZ, RZ, -0x80000 ;  /* 0xfff80000ff117424 */ /* 0x000fe200078e00ff */
[----:B------:R-:W-:-:S11]  /*1f90*/  MOV R16, 0x0 ;  /* 0x0000000000107802 */ /* 0x000fd60000000f00 */
[----:B------:R-:W-:Y:S05]  /*1fa0*/  @!P0 BRA `(.L_x_45) ;  /* 0x0000000000348947 */ /* 0x000fea0003800000 */
[----:B------:R-:W-:Y:S02]  /*1fb0*/  ISETP.NE.AND P0, PT, R18, 0x7ff00000, PT ;  /* 0x7ff000001200780c */ /* 0x000fe40003f05270 */
[----:B------:R-:W-:Y:S02]  /*1fc0*/  LOP3.LUT R17, R9, 0x80000000, R13, 0x48, !PT ;  /* 0x8000000009117812 */ /* 0x000fe400078e480d */
[----:B------:R-:W-:-:S13]  /*1fd0*/  ISETP.EQ.OR P0, PT, R29, RZ, !P0 ;  /* 0x000000ff1d00720c */ /* 0x000fda0004702670 */
[----:B------:R-:W-:Y:S01]  /*1fe0*/  @P0 LOP3.LUT R8, R17, 0x7ff00000, RZ, 0xfc, !PT ;  /* 0x7ff0000011080812 */ /* 0x000fe200078efcff */
[----:B------:R-:W-:Y:S02]  /*1ff0*/  @!P0 IMAD.MOV.U32 R16, RZ, RZ, RZ ;  /* 0x000000ffff108224 */ /* 0x000fe400078e00ff */
[----:B------:R-:W-:Y:S02]  /*2000*/  @P0 IMAD.MOV.U32 R16, RZ, RZ, RZ ;  /* 0x000000ffff100224 */ /* 0x000fe400078e00ff */
[----:B------:R-:W-:Y:S01]  /*2010*/  @P0 IMAD.MOV.U32 R17, RZ, RZ, R8 ;  /* 0x000000ffff110224 */ /* 0x000fe200078e0008 */
[----:B------:R-:W-:Y:S06]  /*2020*/  BRA `(.L_x_45) ;  /* 0x0000000000147947 */ /* 0x000fec0003800000 */
.L_x_47:
[----:B------:R-:W-:Y:S01]  /*2030*/  LOP3.LUT R17, R13, 0x80000, RZ, 0xfc, !PT ;  /* 0x000800000d117812 */ /* 0x000fe200078efcff */
[----:B------:R-:W-:Y:S01]  /*2040*/  IMAD.MOV.U32 R16, RZ, RZ, R12 ;  /* 0x000000ffff107224 */ /* 0x000fe200078e000c */
[----:B------:R-:W-:Y:S06]  /*2050*/  BRA `(.L_x_45) ;  /* 0x0000000000087947 */ /* 0x000fec0003800000 */
.L_x_46:
[----:B------:R-:W-:Y:S01]  /*2060*/  LOP3.LUT R17, R9, 0x80000, RZ, 0xfc, !PT ;  /* 0x0008000009117812 */ /* 0x000fe200078efcff */
[----:B------:R-:W-:-:S07]  /*2070*/  IMAD.MOV.U32 R16, RZ, RZ, R8 ;  /* 0x000000ffff107224 */ /* 0x000fce00078e0008 */
.L_x_45:
[----:B------:R-:W-:Y:S05]  /*2080*/  BSYNC.RECONVERGENT B1 ;  /* 0x0000000000017941 */ /* 0x000fea0003800200 */
.L_x_43:
[----:B------:R-:W-:Y:S02]  /*2090*/  IMAD.MOV.U32 R8, RZ, RZ, R4 ;  /* 0x000000ffff087224 */ /* 0x000fe400078e0004 */
[----:B------:R-:W-:Y:S02]  /*20a0*/  IMAD.MOV.U32 R9, RZ, RZ, 0x0 ;  /* 0x00000000ff097424 */ /* 0x000fe400078e00ff */
[----:B------:R-:W-:Y:S02]  /*20b0*/  IMAD.MOV.U32 R10, RZ, RZ, R16 ;  /* 0x000000ffff0a7224 */ /* 0x000fe400078e0010 */
[----:B------:R-:W-:Y:S01]  /*20c0*/  IMAD.MOV.U32 R11, RZ, RZ, R17 ;  /* 0x000000ffff0b7224 */ /* 0x000fe200078e0011 */
[----:B------:R-:W-:Y:S06]  /*20d0*/  RET.REL.NODEC R8 `(_Z15yuyv2dst_kernalPhS_PfS_jjhffffffhffffff) ;  /* 0xffffffdc08c87950 */ /* 0x000fec0003c3ffff */
        .weak           $__internal_3_$__cuda_sm20_sqrt_rn_f32_slowpath
        .type           $__internal_3_$__cuda_sm20_sqrt_rn_f32_slowpath,@function
        .size           $__internal_3_$__cuda_sm20_sqrt_rn_f32_slowpath,($__internal_4_$__cuda_sm3x_div_rn_noftz_f32_slowpath - $__internal_3_$__cuda_sm20_sqrt_rn_f32_slowpath)
$__internal_3_$__cuda_sm20_sqrt_rn_f32_slowpath:
[----:B------:R-:W-:-:S13]  /*20e0*/  LOP3.LUT P0, RZ, R13, 0x7fffffff, RZ, 0xc0, !PT ;  /* 0x7fffffff0dff7812 */ /* 0x000fda000780c0ff */
[----:B------:R-:W-:Y:S01]  /*20f0*/  @!P0 IMAD.MOV.U32 R10, RZ, RZ, R13 ;  /* 0x000000ffff0a8224 */ /* 0x000fe200078e000d */
[----:B------:R-:W-:Y:S06]  /*2100*/  @!P0 BRA `(.L_x_48) ;  /* 0x0000000000448947 */ /* 0x000fec0003800000 */
[----:B------:R-:W-:Y:S02]  /*2110*/  FSETP.GEU.FTZ.AND P0, PT, R13, RZ, PT ;  /* 0x000000ff0d00720b */ /* 0x000fe40003f1e000 */
[----:B------:R-:W-:-:S11]  /*2120*/  MOV R4, R13 ;  /* 0x0000000d00047202 */ /* 0x000fd60000000f00 */
[----:B------:R-:W-:Y:S01]  /*2130*/  @!P0 IMAD.MOV.U32 R10, RZ, RZ, 0x7fffffff ;  /* 0x7fffffffff0a8424 */ /* 0x000fe200078e00ff */
[----:B------:R-:W-:Y:S06]  /*2140*/  @!P0 BRA `(.L_x_48) ;  /* 0x0000000000348947 */ /* 0x000fec0003800000 */
[----:B------:R-:W-:-:S13]  /*2150*/  FSETP.GTU.FTZ.AND P0, PT, |R4|, +INF , PT ;  /* 0x7f8000000400780b */ /* 0x000fda0003f1c200 */
[----:B------:R-:W-:Y:S01]  /*2160*/  @P0 FADD.FTZ R10, R4, 1 ;  /* 0x3f800000040a0421 */ /* 0x000fe20000010000 */
[----:B------:R-:W-:Y:S06]  /*2170*/  @P0 BRA `(.L_x_48) ;  /* 0x0000000000280947 */ /* 0x000fec0003800000 */
[----:B------:R-:W-:-:S13]  /*2180*/  FSETP.NEU.FTZ.AND P0, PT, |R4|, +INF , PT ;  /* 0x7f8000000400780b */ /* 0x000fda0003f1d200 */
[----:B------:R-:W-:-:S04]  /*2190*/  @P0 FFMA R11, R4, 1.84467440737095516160e+19, RZ ;  /* 0x5f800000040b0823 */ /* 0x000fc800000000ff */
[----:B------:R-:W0:Y:S02]  /*21a0*/  @P0 MUFU.RSQ R10, R11 ;  /* 0x0000000b000a0308 */ /* 0x000e240000001400 */
[----:B0-----:R-:W-:Y:S01]  /*21b0*/  @P0 FMUL.FTZ R12, R11, R10 ;  /* 0x0000000a0b0c0220 */ /* 0x001fe20000410000 */
[----:B------:R-:W-:Y:S01]  /*21c0*/  @P0 FMUL.FTZ R14, R10, 0.5 ;  /* 0x3f0000000a0e0820 */ /* 0x000fe20000410000 */
[----:B------:R-:W-:Y:S02]  /*21d0*/  @!P0 IMAD.MOV.U32 R10, RZ, RZ, R4 ;  /* 0x000000ffff0a8224 */ /* 0x000fe400078e0004 */
[----:B------:R-:W-:-:S04]  /*21e0*/  @P0 FADD.FTZ R13, -R12, -RZ ;  /* 0x800000ff0c0d0221 */ /* 0x000fc80000010100 */
[----:B------:R-:W-:-:S04]  /*21f0*/  @P0 FFMA R13, R12, R13, R11 ;  /* 0x0000000d0c0d0223 */ /* 0x000fc8000000000b */
[----:B------:R-:W-:-:S04]  /*2200*/  @P0 FFMA R13, R13, R14, R12 ;  /* 0x0000000e0d0d0223 */ /* 0x000fc8000000000c */
[----:B------:R-:W-:-:S07]  /*2210*/  @P0 FMUL.FTZ R10, R13, 2.3283064365386962891e-10 ;  /* 0x2f8000000d0a0820 */ /* 0x000fce0000410000 */
.L_x_48:
[----:B------:R-:W-:Y:S02]  /*2220*/  IMAD.MOV.U32 R4, RZ, RZ, R10 ;  /* 0x000000ffff047224 */ /* 0x000fe400078e000a */
[----:B------:R-:W-:Y:S02]  /*2230*/  IMAD.MOV.U32 R10, RZ, RZ, R15 ;  /* 0x000000ffff0a7224 */ /* 0x000fe400078e000f */
[----:B------:R-:W-:-:S04]  /*2240*/  IMAD.MOV.U32 R11, RZ, RZ, 0x0 ;  /* 0x00000000ff0b7424 */ /* 0x000fc800078e00ff */
[----:B------:R-:W-:Y:S05]  /*2250*/  RET.REL.NODEC R10 `(_Z15yuyv2dst_kernalPhS_PfS_jjhffffffhffffff) ;  /* 0xffffffdc0a687950 */ /* 0x000fea0003c3ffff */
        .weak           $__internal_4_$__cuda_sm3x_div_rn_noftz_f32_slowpath
        .type           $__internal_4_$__cuda_sm3x_div_rn_noftz_f32_slowpath,@function
        .size           $__internal_4_$__cuda_sm3x_div_rn_noftz_f32_slowpath,($_Z15yuyv2dst_kernalPhS_PfS_jjhffffffhffffff$__internal_accurate_pow - $__internal_4_$__cuda_sm3x_div_rn_noftz_f32_slowpath)
$__internal_4_$__cuda_sm3x_div_rn_noftz_f32_slowpath:
[----:B------:R-:W-:Y:S01]  /*2260*/  SHF.R.U32.HI R9, RZ, 0x17, R26 ;  /* 0x00000017ff097819 */ /* 0x000fe2000001161a */
[----:B------:R-:W-:Y:S01]  /*2270*/  BSSY.RECONVERGENT B1, `(.L_x_49) ;  /* 0x0000063000017945 */ /* 0x000fe20003800200 */
        /* <DEDUP_REMOVED lines=16> */
[----:B------:R-:W-:Y:S02]  /*2380*/  FSETP.NEU.FTZ.AND P1, PT, |R4|, +INF , PT ;  /* 0x7f8000000400780b */ /* 0x000fe40003f3d200 */
        /* <DEDUP_REMOVED lines=11> */
[----:B------:R-:W-:Y:S01]  /*2440*/  @P0 IMAD.MOV.U32 R11, RZ, RZ, RZ ;  /* 0x000000ffff0b0224 */ /* 0x000fe200078e00ff */
[----:B------:R-:W-:Y:S01]  /*2450*/  @!P0 MOV R11, 0xffffffc0 ;  /* 0xffffffc0000b8802 */ /* 0x000fe20000000f00 */
[----:B------:R-:W-:Y:S01]  /*2460*/  @!P0 FFMA R4, R4, 1.84467440737095516160e+19, RZ ;  /* 0x5f80000004048823 */ /* 0x000fe200000000ff */
[----:B------:R-:W-:-:S03]  /*2470*/  @!P1 FFMA R13, R26, 1.84467440737095516160e+19, RZ ;  /* 0x5f8000001a0d9823 */ /* 0x000fc600000000ff */
[----:B------:R-:W-:-:S07]  /*2480*/  @!P1 VIADD R11, R11, 0x40 ;  /* 0x000000400b0b9836 */ /* 0x000fce0000000000 */
.L_x_50:
[----:B------:R-:W-:Y:S01]  /*2490*/  LEA R12, R9, 0xc0800000, 0x17 ;  /* 0xc0800000090c7811 */ /* 0x000fe200078eb8ff */
[----:B------:R-:W-:Y:S01]  /*24a0*/  VIADD R16, R16, 0xffffff81 ;  /* 0xffffff8110107836 */ /* 0x000fe20000000000 */
[----:B------:R-:W-:Y:S03]  /*24b0*/  BSSY.RECONVERGENT B2, `(.L_x_55) ;  /* 0x0000035000027945 */ /* 0x000fe60003800200 */
[----:B------:R-:W-:Y:S02]  /*24c0*/  IMAD.IADD R18, R13, 0x1, -R12 ;  /* 0x000000010d127824 */ /* 0x000fe400078e0a0c */
[C---:B------:R-:W-:Y:S01]  /*24d0*/  IMAD R4, R16.reuse, -0x800000, R4 ;  /* 0xff80000010047824 */ /* 0x040fe200078e0204 */
[----:B------:R-:W-:Y:S01]  /*24e0*/  IADD3 R16, PT, PT, R16, 0x7f, -R9 ;  /* 0x0000007f10107810 */ /* 0x000fe20007ffe809 */
[----:B------:R-:W0:Y:S01]  /*24f0*/  MUFU.RCP R13, R18 ;  /* 0x00000012000d7308 */ /* 0x000e220000001000 */
[----:B------:R-:W-:-:S03]  /*2500*/  FADD.FTZ R17, -R18, -RZ ;  /* 0x800000ff12117221 */ /* 0x000fc60000010100 */
[----:B------:R-:W-:Y:S02]  /*2510*/  IMAD.IADD R16, R16, 0x1, R11 ;  /* 0x0000000110107824 */ /* 0x000fe400078e020b */
        /* <DEDUP_REMOVED lines=21> */
[C---:B------:R-:W-:Y:S01]  /*2670*/  VIADD R16, R18.reuse, 0x20 ;  /* 0x0000002012107836 */ /* 0x040fe20000000000 */
[C---:B------:R-:W-:Y:S02]  /*2680*/  ISETP.NE.AND P2, PT, R18.reuse, RZ, PT ;  /* 0x000000ff1200720c */ /* 0x040fe40003f45270 */
[----:B------:R-:W-:Y:S02]  /*2690*/  ISETP.NE.AND P1, PT, R18, RZ, PT ;  /* 0x000000ff1200720c */ /* 0x000fe40003f25270 */
[----:B------:R-:W-:Y:S01]  /*26a0*/  LOP3.LUT R11, R9, 0x7fffff, RZ, 0xc0, !PT ;  /* 0x007fffff090b7812 */ /* 0x000fe200078ec0ff */
[CCC-:B------:R-:W-:Y:S01]  /*26b0*/  FFMA.RP R9, R13.reuse, R17.reuse, R12.reuse ;  /* 0x000000110d097223 */ /* 0x1c0fe2000000800c */
[----:B------:R-:W-:Y:S01]  /*26c0*/  FFMA.RM R12, R13, R17, R12 ;  /* 0x000000110d0c7223 */ /* 0x000fe2000000400c */
[----:B------:R-:W-:Y:S01]  /*26d0*/  IMAD.MOV R13, RZ, RZ, -R18 ;  /* 0x000000ffff0d7224 */ /* 0x000fe200078e0a12 */
[----:B------:R-:W-:-:S03]  /*26e0*/  LOP3.LUT R11, R11, 0x800000, RZ, 0xfc, !PT ;  /* 0x008000000b0b7812 */ /* 0x000fc600078efcff */
[----:B------:R-:W-:Y:S02]  /*26f0*/  FSETP.NEU.FTZ.AND P0, PT, R9, R12, PT ;  /* 0x0000000c0900720b */ /* 0x000fe40003f1d000 */
[----:B------:R-:W-:Y:S02]  /*2700*/  SHF.L.U32 R16, R11, R16, RZ ;  /* 0x000000100b107219 */ /* 0x000fe400000006ff */
[----:B------:R-:W-:Y:S02]  /*2710*/  SEL R12, R13, RZ, P2 ;  /* 0x000000ff0d0c7207 */ /* 0x000fe40001000000 */
[----:B------:R-:W-:Y:S02]  /*2720*/  ISETP.NE.AND P1, PT, R16, RZ, P1 ;  /* 0x000000ff1000720c */ /* 0x000fe40000f25270 */
[----:B------:R-:W-:Y:S02]  /*2730*/  SHF.R.U32.HI R12, RZ, R12, R11 ;  /* 0x0000000cff0c7219 */ /* 0x000fe4000001160b */
[----:B------:R-:W-:-:S02]  /*2740*/  PLOP3.LUT P0, PT, P0, P1, PT, 0xf8, 0x8f ;  /* 0x00000000008f781c */ /* 0x000fc40000703f70 */
[----:B------:R-:W-:Y:S02]  /*2750*/  SHF.R.U32.HI R16, RZ, 0x1, R12 ;  /* 0x00000001ff107819 */ /* 0x000fe4000001160c */
[----:B------:R-:W-:-:S04]  /*2760*/  SEL R9, RZ, 0x1, !P0 ;  /* 0x00000001ff097807 */ /* 0x000fc80004000000 */
[----:B------:R-:W-:-:S04]  /*2770*/  LOP3.LUT R9, R9, 0x1, R16, 0xf8, !PT ;  /* 0x0000000109097812 */ /* 0x000fc800078ef810 */
[----:B------:R-:W-:-:S05]  /*2780*/  LOP3.LUT R9, R9, R12, RZ, 0xc0, !PT ;  /* 0x0000000c09097212 */ /* 0x000fca00078ec0ff */
[----:B------:R-:W-:-:S05]  /*2790*/  IMAD.IADD R9, R16, 0x1, R9 ;  /* 0x0000000110097824 */ /* 0x000fca00078e0209 */
[----:B------:R-:W-:Y:S01]  /*27a0*/  LOP3.LUT R4, R9, R4, RZ, 0xfc, !PT ;  /* 0x0000000409047212 */ /* 0x000fe200078efcff */
[----:B------:R-:W-:Y:S06]  /*27b0*/  BRA `(.L_x_58) ;  /* 0x0000000000107947 */ /* 0x000fec0003800000 */
.L_x_57:
[----:B------:R-:W-:-:S04]  /*27c0*/  LOP3.LUT R4, R4, 0x80000000, RZ, 0xc0, !PT ;  /* 0x8000000004047812 */ /* 0x000fc800078ec0ff */
[----:B------:R-:W-:Y:S01]  /*27d0*/  LOP3.LUT R4, R4, 0x7f800000, RZ, 0xfc, !PT ;  /* 0x7f80000004047812 */ /* 0x000fe200078efcff */
[----:B------:R-:W-:Y:S06]  /*27e0*/  BRA `(.L_x_58) ;  /* 0x0000000000047947 */ /* 0x000fec0003800000 */
.L_x_56:
[----:B------:R-:W-:-:S07]  /*27f0*/  IMAD R4, R16, 0x800000, R4 ;  /* 0x0080000010047824 */ /* 0x000fce00078e0204 */
.L_x_58:
[----:B------:R-:W-:Y:S05]  /*2800*/  BSYNC.RECONVERGENT B2 ;  /* 0x0000000000027941 */ /* 0x000fea0003800200 */
.L_x_55:
[----:B------:R-:W-:Y:S05]  /*2810*/  BRA `(.L_x_59) ;  /* 0x0000000000207947 */ /* 0x000fea0003800000 */
.L_x_54:
[----:B------:R-:W-:-:S04]  /*2820*/  LOP3.LUT R4, R13, 0x80000000, R4, 0x48, !PT ;  /* 0x800000000d047812 */ /* 0x000fc800078e4804 */
[----:B------:R-:W-:Y:S01]  /*2830*/  LOP3.LUT R4, R4, 0x7f800000, RZ, 0xfc, !PT ;  /* 0x7f80000004047812 */ /* 0x000fe200078efcff */
[----:B------:R-:W-:Y:S06]  /*2840*/  BRA `(.L_x_59) ;  /* 0x0000000000147947 */ /* 0x000fec0003800000 */
.L_x_53:
[----:B------:R-:W-:Y:S01]  /*2850*/  LOP3.LUT R4, R13, 0x80000000, R4, 0x48, !PT ;  /* 0x800000000d047812 */ /* 0x000fe200078e4804 */
[----:B------:R-:W-:Y:S06]  /*2860*/  BRA `(.L_x_59) ;  /* 0x00000000000c7947 */ /* 0x000fec0003800000 */
.L_x_52:
[----:B------:R-:W0:Y:S01]  /*2870*/  MUFU.RSQ R4, -QNAN ;  /* 0xffc0000000047908 */ /* 0x000e220000001400 */
[----:B------:R-:W-:Y:S05]  /*2880*/  BRA `(.L_x_59) ;  /* 0x0000000000047947 */ /* 0x000fea0003800000 */
.L_x_51:
[----:B------:R-:W-:-:S07]  /*2890*/  FADD.FTZ R4, R4, R26 ;  /* 0x0000001a04047221 */ /* 0x000fce0000010000 */
.L_x_59:
[----:B------:R-:W-:Y:S05]  /*28a0*/  BSYNC.RECONVERGENT B1 ;  /* 0x0000000000017941 */ /* 0x000fea0003800200 */
.L_x_49:
[----:B------:R-:W-:-:S04]  /*28b0*/  HFMA2 R9, -RZ, RZ, 0, 0 ;  /* 0x00000000ff097431 */ /* 0x000fc800000001ff */
[----:B0-----:R-:W-:Y:S05]  /*28c0*/  RET.REL.NODEC R8 `(_Z15yuyv2dst_kernalPhS_PfS_jjhffffffhffffff) ;  /* 0xffffffd408cc7950 */ /* 0x001fea0003c3ffff */
        .type           $_Z15yuyv2dst_kernalPhS_PfS_jjhffffffhffffff$__internal_accurate_pow,@function
        .size           $_Z15yuyv2dst_kernalPhS_PfS_jjhffffffhffffff$__internal_accurate_pow,(.L_x_73 - $_Z15yuyv2dst_kernalPhS_PfS_jjhffffffhffffff$__internal_accurate_pow)
$_Z15yuyv2dst_kernalPhS_PfS_jjhffffffhffffff$__internal_accurate_pow:
[----:B------:R-:W0:Y:S01]  /*28d0*/  MUFU.RCP64H R21, 2 ;  /* 0x4000000000157908 */ /* 0x000e220000001800 */
[----:B------:R-:W-:Y:S01]  /*28e0*/  IMAD.MOV.U32 R8, RZ, RZ, 0x0 ;  /* 0x00000000ff087424 */ /* 0x000fe200078e00ff */
[----:B------:R-:W-:Y:S01]  /*28f0*/  UMOV UR4, 0x7d2cafe2 ;  /* 0x7d2cafe200047882 */ /* 0x000fe20000000000 */
[----:B------:R-:W-:Y:S01]  /*2900*/  IMAD.MOV.U32 R9, RZ, RZ, 0x40000000 ;  /* 0x40000000ff097424 */ /* 0x000fe200078e00ff */
[----:B------:R-:W-:Y:S01]  /*2910*/  UMOV UR5, 0x3eb0f5ff ;  /* 0x3eb0f5ff00057882 */ /* 0x000fe20000000000 */
[----:B------:R-:W-:Y:S01]  /*2920*/  IMAD.MOV.U32 R20, RZ, RZ, RZ ;  /* 0x000000ffff147224 */ /* 0x000fe200078e00ff */
[----:B------:R-:W-:Y:S01]  /*2930*/  UMOV UR8, 0x3b39803f ;  /* 0x3b39803f00087882 */ /* 0x000fe20000000000 */
[----:B------:R-:W-:Y:S01]  /*2940*/  IMAD.MOV.U32 R10, RZ, RZ, 0x41ad3b5a ;  /* 0x41ad3b5aff0a7424 */ /* 0x000fe200078e00ff */
[----:B------:R-:W-:Y:S01]  /*2950*/  UMOV UR9, 0x3c7abc9e ;  /* 0x3c7abc9e00097882 */ /* 0x000fe20000000000 */
[----:B------:R-:W-:Y:S02]  /*2960*/  IMAD.MOV.U32 R11, RZ, RZ, 0x3ed0f5d2 ;  /* 0x3ed0f5d2ff0b7424 */ /* 0x000fe400078e00ff */
[----:B0-----:R-:W-:-:S08]  /*2970*/  DFMA R8, R20, -R8, 1 ;  /* 0x3ff000001408742b */ /* 0x001fd00000000808 */
[----:B------:R-:W-:-:S08]  /*2980*/  DFMA R8, R8, R8, R8 ;  /* 0x000000080808722b */ /* 0x000fd00000000008 */
[----:B------:R-:W-:-:S08]  /*2990*/  DFMA R20, R20, R8, R20 ;  /* 0x000000081414722b */ /* 0x000fd00000000014 */
[----:B------:R-:W-:-:S08]  /*29a0*/  DMUL R8, RZ, R20 ;  /* 0x00000014ff087228 */ /* 0x000fd00000000000 */
[----:B------:R-:W-:-:S08]  /*29b0*/  DFMA R8, RZ, R20, R8 ;  /* 0x00000014ff08722b */ /* 0x000fd00000000008 */
[CC--:B------:R-:W-:Y:S02]  /*29c0*/  DMUL R18, R8.reuse, R8.reuse ;  /* 0x0000000808127228 */ /* 0x0c0fe40000000000 */
[----:B------:R-:W-:Y:S02]  /*29d0*/  DADD R12, RZ, -R8 ;  /* 0x00000000ff0c7229 */ /* 0x000fe40000000808 */
[----:B------:R-:W-:-:S04]  /*29e0*/  DMUL R24, R8, R8 ;  /* 0x0000000808187228 */ /* 0x000fc80000000000 */
[----:B------:R-:W-:Y:S01]  /*29f0*/  DFMA R10, R18, UR4, R10 ;  /* 0x00000004120a7c2b */ /* 0x000fe2000800000a */
[----:B------:R-:W-:Y:S01]  /*2a00*/  UMOV UR4, 0x75488a3f ;  /* 0x75488a3f00047882 */ /* 0x000fe20000000000 */
[----:B------:R-:W-:Y:S01]  /*2a10*/  UMOV UR5, 0x3ef3b20a ;  /* 0x3ef3b20a00057882 */ /* 0x000fe20000000000 */
[----:B------:R-:W-:-:S05]  /*2a20*/  DADD R12, R12, R12 ;  /* 0x000000000c0c7229 */ /* 0x000fca000000000c */
[----:B------:R-:W-:Y:S01]  /*2a30*/  DFMA R10, R18, R10, UR4 ;  /* 0x00000004120a7e2b */ /* 0x000fe2000800000a */
[----:B------:R-:W-:Y:S01]  /*2a40*/  UMOV UR4, 0xe4faecd5 ;  /* 0xe4faecd500047882 */ /* 0x000fe20000000000 */
[----:B------:R-:W-:Y:S01]  /*2a50*/  UMOV UR5, 0x3f1745cd ;  /* 0x3f1745cd00057882 */ /* 0x000fe20000000000 */
[----:B------:R-:W-:-:S05]  /*2a60*/  DFMA R12, RZ, -R8, R12 ;  /* 0x80000008ff0c722b */ /* 0x000fca000000000c */
[----:B------:R-:W-:Y:S01]  /*2a70*/  DFMA R10, R18, R10, UR4 ;  /* 0x00000004120a7e2b */ /* 0x000fe2000800000a */
[----:B------:R-:W-:Y:S01]  /*2a80*/  UMOV UR4, 0x258a578b ;  /* 0x258a578b00047882 */ /* 0x000fe20000000000 */
[----:B------:R-:W-:Y:S01]  /*2a90*/  UMOV UR5, 0x3f3c71c7 ;  /* 0x3f3c71c700057882 */ /* 0x000fe20000000000 */
[----:B------:R-:W-:Y:S02]  /*2aa0*/  DMUL R12, R20, R12 ;  /* 0x0000000c140c7228 */ /* 0x000fe40000000000 */
[----:B------:R-:W-:-:S03]  /*2ab0*/  DFMA R20, R8, R8, -R24 ;  /* 0x000000080814722b */ /* 0x000fc60000000818 */
        /* <DEDUP_REMOVED lines=9> */
[----:B------:R-:W-:-:S08]  /*2b50*/  DFMA R10, R18, R16, UR4 ;  /* 0x00000004120a7e2b */ /* 0x000fd00008000010 */
[----:B------:R-:W-:Y:S01]  /*2b60*/  DADD R14, -R10, UR4 ;  /* 0x000000040a0e7e29 */ /* 0x000fe20008000100 */
[----:B------:R-:W-:Y:S01]  /*2b70*/  UMOV UR4, 0xb9e7b0 ;  /* 0x00b9e7b000047882 */ /* 0x000fe20000000000 */
[----:B------:R-:W-:-:S06]  /*2b80*/  UMOV UR5, 0x3c46a4cb ;  /* 0x3c46a4cb00057882 */ /* 0x000fcc0000000000 */
[----:B------:R-:W-:Y:S02]  /*2b90*/  DFMA R16, R18, R16, R14 ;  /* 0x000000101210722b */ /* 0x000fe4000000000e */
[----:B------:R-:W-:Y:S01]  /*2ba0*/  DMUL R14, R8, R24 ;  /* 0x00000018080e7228 */ /* 0x000fe20000000000 */
[----:B------:R-:W-:Y:S02]  /*2bb0*/  VIADD R19, R13, 0x100000 ;  /* 0x001000000d137836 */ /* 0x000fe40000000000 */
[----:B------:R-:W-:-:S03]  /*2bc0*/  IMAD.MOV.U32 R18, RZ, RZ, R12 ;  /* 0x000000ffff127224 */ /* 0x000fc600078e000c */
[----:B------:R-:W-:Y:S01]  /*2bd0*/  DADD R16, R16, -UR4 ;  /* 0x8000000410107e29 */ /* 0x000fe20008000000 */
[----:B------:R-:W-:Y:S01]  /*2be0*/  UMOV UR4, 0xfefa39ef ;  /* 0xfefa39ef00047882 */ /* 0x000fe20000000000 */
[C---:B------:R-:W-:Y:S01]  /*2bf0*/  DFMA R22, R8.reuse, R24, -R14 ;  /* 0x000000180816722b */ /* 0x040fe2000000080e */
[----:B------:R-:W-:Y:S01]  /*2c00*/  UMOV UR5, 0x3fe62e42 ;  /* 0x3fe62e4200057882 */ /* 0x000fe20000000000 */
[----:B------:R-:W-:-:S04]  /*2c10*/  DFMA R18, R8, R18, R20 ;  /* 0x000000120812722b */ /* 0x000fc80000000014 */
[----:B------:R-:W-:Y:S02]  /*2c20*/  DADD R20, R10, R16 ;  /* 0x000000000a147229 */ /* 0x000fe40000000010 */
[----:B------:R-:W-:-:S06]  /*2c30*/  DFMA R22, R12, R24, R22 ;  /* 0x000000180c16722b */ /* 0x000fcc0000000016 */
[----:B------:R-:W-:Y:S02]  /*2c40*/  DMUL R24, R20, R14 ;  /* 0x0000000e14187228 */ /* 0x000fe40000000000 */
[----:B------:R-:W-:Y:S02]  /*2c50*/  DFMA R18, R8, R18, R22 ;  /* 0x000000120812722b */ /* 0x000fe40000000016 */
[----:B------:R-:W-:-:S04]  /*2c60*/  DADD R22, R10, -R20 ;  /* 0x000000000a167229 */ /* 0x000fc80000000814 */
[----:B------:R-:W-:-:S04]  /*2c70*/  DFMA R10, R20, R14, -R24 ;  /* 0x0000000e140a722b */ /* 0x000fc80000000818 */
[----:B------:R-:W-:-:S04]  /*2c80*/  DADD R22, R16, R22 ;  /* 0x0000000010167229 */ /* 0x000fc80000000016 */
[----:B------:R-:W-:-:S08]  /*2c90*/  DFMA R10, R20, R18, R10 ;  /* 0x00000012140a722b */ /* 0x000fd0000000000a */
[----:B------:R-:W-:-:S08]  /*2ca0*/  DFMA R22, R22, R14, R10 ;  /* 0x0000000e1616722b */ /* 0x000fd0000000000a */
[----:B------:R-:W-:-:S08]  /*2cb0*/  DADD R14, R24, R22 ;  /* 0x00000000180e7229 */ /* 0x000fd00000000016 */
[--C-:B------:R-:W-:Y:S02]  /*2cc0*/  DADD R10, R8, R14.reuse ;  /* 0x00000000080a7229 */ /* 0x100fe4000000000e */
[----:B------:R-:W-:-:S06]  /*2cd0*/  DADD R24, R24, -R14 ;  /* 0x0000000018187229 */ /* 0x000fcc000000080e */
[----:B------:R-:W-:Y:S02]  /*2ce0*/  DADD R8, R8, -R10 ;  /* 0x0000000008087229 */ /* 0x000fe4000000080a */
[----:B------:R-:W-:-:S06]  /*2cf0*/  DADD R24, R22, R24 ;  /* 0x0000000016187229 */ /* 0x000fcc0000000018 */
[----:B------:R-:W-:-:S08]  /*2d00*/  DADD R8, R14, R8 ;  /* 0x000000000e087229 */ /* 0x000fd00000000008 */
[----:B------:R-:W-:-:S08]  /*2d10*/  DADD R8, R24, R8 ;  /* 0x0000000018087229 */ /* 0x000fd00000000008 */
[----:B------:R-:W-:-:S08]  /*2d20*/  DADD R14, R12, R8 ;  /* 0x000000000c0e7229 */ /* 0x000fd00000000008 */
[----:B------:R-:W-:-:S08]  /*2d30*/  DADD R12, R10, R14 ;  /* 0x000000000a0c7229 */ /* 0x000fd0000000000e */
[--C-:B------:R-:W-:Y:S02]  /*2d40*/  DFMA R8, RZ, UR4, R12.reuse ;  /* 0x00000004ff087c2b */ /* 0x100fe4000800000c */
[----:B------:R-:W-:-:S06]  /*2d50*/  DADD R10, R10, -R12 ;  /* 0x000000000a0a7229 */ /* 0x000fcc000000080c */
[----:B------:R-:W-:Y:S02]  /*2d60*/  DFMA R16, RZ, -UR4, R8 ;  /* 0x80000004ff107c2b */ /* 0x000fe40008000008 */
[----:B------:R-:W-:-:S06]  /*2d70*/  DADD R10, R14, R10 ;  /* 0x000000000e0a7229 */ /* 0x000fcc000000000a */
[----:B------:R-:W-:Y:S01]  /*2d80*/  DADD R16, -R12, R16 ;  /* 0x000000000c107229 */ /* 0x000fe20000000110 */
[----:B------:R-:W-:Y:S01]  /*2d90*/  LOP3.LUT R13, R3, 0xff0fffff, RZ, 0xc0, !PT ;  /* 0xff0fffff030d7812 */ /* 0x000fe200078ec0ff */
[----:B------:R-:W-:-:S06]  /*2da0*/  IMAD.MOV.U32 R12, RZ, RZ, R2 ;  /* 0x000000ffff0c7224 */ /* 0x000fcc00078e0002 */
[----:B------:R-:W-:-:S08]  /*2db0*/  DADD R10, R10, -R16 ;  /* 0x000000000a0a7229 */ /* 0x000fd00000000810 */
[----:B------:R-:W-:Y:S01]  /*2dc0*/  DFMA R14, RZ, UR8, R10 ;  /* 0x00000008ff0e7c2b */ /* 0x000fe2000800000a */
[----:B------:R-:W-:-:S05]  /*2dd0*/  IMAD.SHL.U32 R10, R3, 0x2, RZ ;  /* 0x00000002030a7824 */ /* 0x000fca00078e00ff */
[----:B------:R-:W-:Y:S02]  /*2de0*/  ISETP.GT.U32.AND P1, PT, R10, -0x2000001, PT ;  /* 0xfdffffff0a00780c */ /* 0x000fe40003f24070 */
[----:B------:R-:W-:Y:S02]  /*2df0*/  DADD R10, R8, R14 ;  /* 0x00000000080a7229 */ /* 0x000fe4000000000e */
[----:B------:R-:W-:-:S06]  /*2e00*/  SEL R13, R13, R3, P1 ;  /* 0x000000030d0d7207 */ /* 0x000fcc0000800000 */
[----:B------:R-:W-:Y:S02]  /*2e10*/  DADD R8, R8, -R10 ;  /* 0x0000000008087229 */ /* 0x000fe4000000080a */
[----:B------:R-:W-:-:S06]  /*2e20*/  DMUL R2, R10, R12 ;  /* 0x0000000c0a027228 */ /* 0x000fcc0000000000 */
[----:B------:R-:W-:Y:S02]  /*2e30*/  DADD R14, R14, R8 ;  /* 0x000000000e0e7229 */ /* 0x000fe40000000008 */
[----:B------:R-:W-:Y:S01]  /*2e40*/  DFMA R10, R10, R12, -R2 ;  /* 0x0000000c0a0a722b */ /* 0x000fe20000000802 */
[----:B------:R-:W-:Y:S01]  /*2e50*/  IMAD.MOV.U32 R8, RZ, RZ, 0x652b82fe ;  /* 0x652b82feff087424 */ /* 0x000fe200078e00ff */
[----:B------:R-:W-:-:S06]  /*2e60*/  MOV R9, 0x3ff71547 ;  /* 0x3ff7154700097802 */ /* 0x000fcc0000000f00 */
[----:B------:R-:W-:-:S08]  /*2e70*/  DFMA R14, R14, R12, R10 ;  /* 0x0000000c0e0e722b */ /* 0x000fd0000000000a */
[----:B------:R-:W-:-:S08]  /*2e80*/  DADD R10, R2, R14 ;  /* 0x00000000020a7229 */ /* 0x000fd0000000000e */
[----:B------:R-:W-:Y:S02]  /*2e90*/  DFMA R8, R10, R8, 6.75539944105574400000e+15 ;  /* 0x433800000a08742b */ /* 0x000fe40000000008 */
[----:B------:R-:W-:Y:S01]  /*2ea0*/  FSETP.GEU.AND P1, PT, |R11|, 4.1917929649353027344, PT ;  /* 0x4086232b0b00780b */ /* 0x000fe20003f2e200 */
[----:B------:R-:W-:-:S05]  /*2eb0*/  DADD R2, R2, -R10 ;  /* 0x0000000002027229 */ /* 0x000fca000000080a */
[----:B------:R-:W-:-:S03]  /*2ec0*/  DADD R12, R8, -6.75539944105574400000e+15 ;  /* 0xc3380000080c7429 */ /* 0x000fc60000000000 */
[----:B------:R-:W-:-:S05]  /*2ed0*/  DADD R14, R14, R2 ;  /* 0x000000000e0e7229 */ /* 0x000fca0000000002 */
[----:B------:R-:W-:Y:S01]  /*2ee0*/  DFMA R16, R12, -UR4, R10 ;  /* 0x800000040c107c2b */ /* 0x000fe2000800000a */
[----:B------:R-:W-:Y:S01]  /*2ef0*/  UMOV UR4, 0x3b39803f ;  /* 0x3b39803f00047882 */ /* 0x000fe20000000000 */
[----:B------:R-:W-:-:S06]  /*2f00*/  UMOV UR5, 0x3c7abc9e ;  /* 0x3c7abc9e00057882 */ /* 0x000fcc0000000000 */
[----:B------:R-:W-:Y:S01]  /*2f10*/  DFMA R12, R12, -UR4, R16 ;  /* 0x800000040c0c7c2b */ /* 0x000fe20008000010 */
[----:B------:R-:W-:Y:S01]  /*2f20*/  UMOV UR4, 0x69ce2bdf ;  /* 0x69ce2bdf00047882 */ /* 0x000fe20000000000 */
[----:B------:R-:W-:Y:S01]  /*2f30*/  IMAD.MOV.U32 R16, RZ, RZ, -0x35dec16 ;  /* 0xfca213eaff107424 */ /* 0x000fe200078e00ff */
[----:B------:R-:W-:Y:S01]  /*2f40*/  UMOV UR5, 0x3e5ade15 ;  /* 0x3e5ade1500057882 */ /* 0x000fe20000000000 */
[----:B------:R-:W-:-:S06]  /*2f50*/  IMAD.MOV.U32 R17, RZ, RZ, 0x3e928af3 ;  /* 0x3e928af3ff117424 */ /* 0x000fcc00078e00ff */
[----:B------:R-:W-:Y:S01]  /*2f60*/  DFMA R16, R12, UR4, R16 ;  /* 0x000000040c107c2b */ /* 0x000fe20008000010 */
        /* <DEDUP_REMOVED lines=24> */
[----:B------:R-:W-:-:S08]  /*30f0*/  DFMA R16, R12, R16, 1 ;  /* 0x3ff000000c10742b */ /* 0x000fd00000000010 */
[----:B------:R-:W-:-:S10]  /*3100*/  DFMA R12, R12, R16, 1 ;  /* 0x3ff000000c0c742b */ /* 0x000fd40000000010 */
[----:B------:R-:W-:Y:S02]  /*3110*/  IMAD R3, R8, 0x100000, R13 ;  /* 0x0010000008037824 */ /* 0x000fe400078e020d */
[----:B------:R-:W-:Y:S01]  /*3120*/  IMAD.MOV.U32 R2, RZ, RZ, R12 ;  /* 0x000000ffff027224 */ /* 0x000fe200078e000c */
[----:B------:R-:W-:Y:S06]  /*3130*/  @!P1 BRA `(.L_x_60) ;  /* 0x0000000000309947 */ /* 0x000fec0003800000 */
[----:B------:R-:W-:Y:S01]  /*3140*/  FSETP.GEU.AND P2, PT, |R11|, 4.2275390625, PT ;  /* 0x408748000b00780b */ /* 0x000fe20003f4e200 */
[C---:B------:R-:W-:Y:S02]  /*3150*/  DADD R16, R10.reuse, +INF ;  /* 0x7ff000000a107429 */ /* 0x040fe40000000000 */
[----:B------:R-:W-:-:S08]  /*3160*/  DSETP.GEU.AND P1, PT, R10, RZ, PT ;  /* 0x000000ff0a00722a */ /* 0x000fd00003f2e000 */
[----:B------:R-:W-:Y:S02]  /*3170*/  FSEL R3, R17, RZ, P1 ;  /* 0x000000ff11037208 */ /* 0x000fe40000800000 */
[----:B------:R-:W-:-:S04]  /*3180*/  @!P2 LEA.HI R2, R8, R8, RZ, 0x1 ;  /* 0x000000080802a211 */ /* 0x000fc800078f08ff */
[----:B------:R-:W-:Y:S02]  /*3190*/  @!P2 SHF.R.S32.HI R9, RZ, 0x1, R2 ;  /* 0x00000001ff09a819 */ /* 0x000fe40000011402 */
[----:B------:R-:W-:-:S03]  /*31a0*/  FSEL R2, R16, RZ, P1 ;  /* 0x000000ff10027208 */ /* 0x000fc60000800000 */
[----:B------:R-:W-:Y:S02]  /*31b0*/  @!P2 IMAD.IADD R8, R8, 0x1, -R9 ;  /* 0x000000010808a824 */ /* 0x000fe400078e0a09 */
[----:B------:R-:W-:-:S03]  /*31c0*/  @!P2 IMAD R13, R9, 0x100000, R13 ;  /* 0x00100000090da824 */ /* 0x000fc600078e020d */
[----:B------:R-:W-:Y:S01]  /*31d0*/  @!P2 LEA R9, R8, 0x3ff00000, 0x14 ;  /* 0x3ff000000809a811 */ /* 0x000fe200078ea0ff */
[----:B------:R-:W-:-:S06]  /*31e0*/  @!P2 IMAD.MOV.U32 R8, RZ, RZ, RZ ;  /* 0x000000ffff08a224 */ /* 0x000fcc00078e00ff */
[----:B------:R-:W-:-:S11]  /*31f0*/  @!P2 DMUL R2, R12, R8 ;  /* 0x000000080c02a228 */ /* 0x000fd60000000000 */
.L_x_60:
[----:B------:R-:W-:Y:S02]  /*3200*/  DFMA R14, R14, R2, R2 ;  /* 0x000000020e0e722b */ /* 0x000fe40000000002 */
[----:B------:R-:W-:-:S08]  /*3210*/  DSETP.NEU.AND P1, PT, |R2|, +INF , PT ;  /* 0x7ff000000200742a */ /* 0x000fd00003f2d200 */
[----:B------:R-:W-:Y:S01]  /*3220*/  FSEL R9, R2, R14, !P1 ;  /* 0x0000000e02097208 */ /* 0x000fe20004800000 */
[----:B------:R-:W-:Y:S01]  /*3230*/  IMAD.MOV.U32 R2, RZ, RZ, R0 ;  /* 0x000000ffff027224 */ /* 0x000fe200078e0000 */
[----:B------:R-:W-:Y:S01]  /*3240*/  FSEL R14, R3, R15, !P1 ;  /* 0x0000000f030e7208 */ /* 0x000fe20004800000 */
[----:B------:R-:W-:-:S04]  /*3250*/  IMAD.MOV.U32 R3, RZ, RZ, 0x0 ;  /* 0x00000000ff037424 */ /* 0x000fc800078e00ff */
[----:B------:R-:W-:Y:S05]  /*3260*/  RET.REL.NODEC R2 `(_Z15yuyv2dst_kernalPhS_PfS_jjhffffffhffffff) ;  /* 0xffffffcc02647950 */ /* 0x000fea0003c3ffff */
.L_x_61:
        /* <DEDUP_REMOVED lines=9> */
.L_x_73:


//--------------------- .text._Z15yuyv2bgr_kernalPhS_j --------------------------
	.section	.text._Z15yuyv2bgr_kernalPhS_j,"ax",@progbits
	.align	128
        .global         _Z15yuyv2bgr_kernalPhS_j
        .type           _Z15yuyv2bgr_kernalPhS_j,@function
        .size           _Z15yuyv2bgr_kernalPhS_j,(.L_x_74 - _Z15yuyv2bgr_kernalPhS_j)
        .other          _Z15yuyv2bgr_kernalPhS_j,@"STO_CUDA_ENTRY STV_DEFAULT"
_Z15yuyv2bgr_kernalPhS_j:
.text._Z15yuyv2bgr_kernalPhS_j:
        /* <DEDUP_REMOVED lines=18> */
[----:B0-----:R-:W-:-:S06]  /*0120*/  ULEA UR4, UR5, UR4, 0x18 ;  /* 0x0000000405047291 */ /* 0x001fcc000f8ec0ff */
[----:B------:R-:W-:Y:S01]  /*0130*/  VIADD R26, R0, UR4 ;  /* 0x00000004001a7c36 */ /* 0x000fe20008000000 */
[----:B--2---:R-:W-:Y:S02]  /*0140*/  PRMT R11, R10, 0x7604, R5 ;  /* 0x000076040a0b7816 */ /* 0x004fe40000000005 */
[----:B-1----:R-:W-:-:S03]  /*0150*/  SHF.R.U32.HI R10, RZ, 0x14, R7 ;  /* 0x00000014ff0a7819 */ /* 0x002fc60000011607 */
[----:B------:R-:W-:Y:S01]  /*0160*/  STS.U16 [R0+UR4], R11 ;  /* 0x0000000b00007988 */ /* 0x000fe20008000404 */
[----:B------:R-:W-:Y:S01]  /*0170*/  LOP3.LUT R10, R10, 0x7ff, RZ, 0xc0, !PT ;  /* 0x000007ff0a0a7812 */ /* 0x000fe200078ec0ff */
[----:B------:R-:W-:Y:S04]  /*0180*/  BAR.SYNC.DEFER_BLOCKING 0x0 ;  /* 0x0000000000007b1d */ /* 0x000fe80000010000 */
[----:B------:R-:W-:-:S05]  /*0190*/  VIADD R9, R10, 0xfffffc0c ;  /* 0xfffffc0c0a097836 */ /* 0x000fca0000000000 */
[CC--:B------:R-:W-:Y:S02]  /*01a0*/  SHF.L.U32 R8, R6.reuse, R9.reuse, RZ ;  /* 0x0000000906087219 */ /* 0x0c0fe400000006ff */
[----:B------:R-:W-:Y:S02]  /*01b0*/  SHF.L.U64.HI R9, R6, R9, R7 ;  /* 0x0000000906097219 */ /* 0x000fe40000010207 */
[----:B------:R-:W-:-:S04]  /*01c0*/  ISETP.NE.U32.AND P0, PT, R8, RZ, PT ;  /* 0x000000ff0800720c */ /* 0x000fc80003f05070 */
[----:B------:R-:W-:Y:S01]  /*01d0*/  ISETP.NE.AND.EX P0, PT, R9, -0x80000000, PT, P0 ;  /* 0x800000000900780c */ /* 0x000fe20003f05300 */
[----:B------:R0:W1:Y:S02]  /*01e0*/  LDS.U8 R5, [R0+UR4] ;  /* 0x0000000400057984 */ /* 0x0000640008000000 */
[----:B0-----:R-:W-:-:S10]  /*01f0*/  MOV R0, 0x210 ;  /* 0x0000021000007802 */ /* 0x001fd40000000f00 */
[----:B-1----:R-:W-:Y:S05]  /*0200*/  CALL.REL.NOINC `($_Z15yuyv2bgr_kernalPhS_j$__internal_accurate_pow) ;  /* 0x0000000000d07944 */ /* 0x002fea0003c00000 */
[----:B------:R-:W-:Y:S05]  /*0210*/  BSYNC.RECONVERGENT B0 ;  /* 0x0000000000007941 */ /* 0x000fea0003800200 */
.L_x_62:
[----:B------:R-:W-:Y:S01]  /*0220*/  IMAD.MOV.U32 R6, RZ, RZ, R9 ;  /* 0x000000ffff067224 */ /* 0x000fe200078e0009 */
[----:B------:R-:W-:Y:S01]  /*0230*/  ISETP.NE.AND P1, PT, R4, RZ, PT ;  /* 0x000000ff0400720c */ /* 0x000fe20003f25270 */
[----:B------:R-:W-:Y:S01]  /*0240*/  IMAD.MOV.U32 R7, RZ, RZ, R12 ;  /* 0x000000ffff077224 */ /* 0x000fe200078e000c */
[----:B------:R-:W-:Y:S01]  /*0250*/  UMOV UR4, 0x76c8b439 ;  /* 0x76c8b43900047882 */ /* 0x000fe20000000000 */
[----:B------:R-:W-:Y:S01]  /*0260*/  UMOV UR5, 0x3ff29fbe ;  /* 0x3ff29fbe00057882 */ /* 0x000fe20000000000 */
[----:B------:R-:W-:Y:S01]  /*0270*/  UMOV UR8, 0x9374bc6a ;  /* 0x9374bc6a00087882 */ /* 0x000fe20000000000 */
[----:B------:R-:W-:Y:S01]  /*0280*/  UMOV UR9, 0x3fea0418 ;  /* 0x3fea041800097882 */ /* 0x000fe20000000000 */
[----:B------:R-:W-:Y:S01]  /*0290*/  IMAD.IADD R2, R3, 0x1, R2 ;  /* 0x0000000103027824 */ /* 0x000fe200078e0202 */
[----:B------:R-:W-:-:S03]  /*02a0*/  DADD R6, -RZ, -R6 ;  /* 0x00000000ff067229 */ /* 0x000fc60000000906 */
[----:B------:R-:W-:-:S07]  /*02b0*/  IMAD R3, R2, 0x3, RZ ;  /* 0x0000000302037824 */ /* 0x000fce00078e02ff */
[----:B------:R-:W-:Y:S01]  /*02c0*/  FSEL R7, R7, R12, !P0 ;  /* 0x0000000c07077208 */ /* 0x000fe20004000000 */
[----:B------:R-:W-:Y:S01]  /*02d0*/  VIADD R12, R5, 0xfffffff0 ;  /* 0xfffffff0050c7836 */ /* 0x000fe20000000000 */
[----:B------:R-:W-:Y:S02]  /*02e0*/  FSEL R6, R6, R9, !P0 ;  /* 0x0000000906067208 */ /* 0x000fe40004000000 */
[----:B------:R-:W-:Y:S01]  /*02f0*/  FSEL R7, R7, 1.875, P1 ;  /* 0x3ff0000007077808 */ /* 0x000fe20000800000 */
[----:B------:R-:W0:Y:S01]  /*0300*/  I2F.F64 R4, R12 ;  /* 0x0000000c00047312 */ /* 0x000e220000201c00 */
[----:B------:R-:W-:-:S07]  /*0310*/  FSEL R6, R6, RZ, P1 ;  /* 0x000000ff06067208 */ /* 0x000fce0000800000 */
        /* <DEDUP_REMOVED lines=10> */
[----:B------:R-:W1:Y:S01]  /*03c0*/  I2F.F64 R6, R0 ;  /* 0x0000000000067312 */ /* 0x000e620000201c00 */
[C-C-:B0-----:R-:W-:Y:S01]  /*03d0*/  DFMA R10, R8.reuse, UR4, R4.reuse ;  /* 0x00000004080a7c2b */ /* 0x141fe20008000004 */
[----:B------:R-:W-:Y:S01]  /*03e0*/  UMOV UR4, 0x2f1a9fbe ;  /* 0x2f1a9fbe00047882 */ /* 0x000fe20000000000 */
[--C-:B------:R-:W-:Y:S01]  /*03f0*/  DFMA R8, R8, -UR8, R4.reuse ;  /* 0x8000000808087c2b */ /* 0x100fe20008000004 */
[----:B------:R-:W-:Y:S02]  /*0400*/  UMOV UR5, 0x400024dd ;  /* 0x400024dd00057882 */ /* 0x000fe40000000000 */
[----:B-1----:R-:W-:Y:S01]  /*0410*/  DFMA R4, R6, UR4, R4 ;  /* 0x0000000406047c2b */ /* 0x002fe20008000004 */
[----:B------:R-:W-:Y:S01]  /*0420*/  UMOV UR4, 0xdd2f1aa0 ;  /* 0xdd2f1aa000047882 */ /* 0x000fe20000000000 */
[----:B------:R-:W-:-:S03]  /*0430*/  UMOV UR5, 0x3fd90624 ;  /* 0x3fd9062400057882 */ /* 0x000fc60000000000 */
[----:B------:R-:W0:Y:S01]  /*0440*/  F2I.F64.TRUNC R10, R10 ;  /* 0x0000000a000a7311 */ /* 0x000e22000030d100 */
[----:B------:R-:W-:Y:S01]  /*0450*/  DFMA R8, R6, -UR4, R8 ;  /* 0x8000000406087c2b */ /* 0x000fe20008000008 */
[----:B------:R-:W1:Y:S06]  /*0460*/  LDCU.64 UR4, c[0x0][0x388] ;  /* 0x00007100ff0477ac */ /* 0x000e6c0008000a00 */
[----:B------:R-:W2:Y:S01]  /*0470*/  F2I.F64.TRUNC R4, R4 ;  /* 0x0000000400047311 */ /* 0x000ea2000030d100 */
[----:B0-----:R-:W-:-:S07]  /*0480*/  VIMNMX R10, PT, PT, RZ, R10, !PT ;  /* 0x0000000aff0a7248 */ /* 0x001fce0007fe0100 */
[----:B------:R-:W0:Y:S01]  /*0490*/  F2I.F64.TRUNC R8, R8 ;  /* 0x0000000800087311 */ /* 0x000e22000030d100 */
[----:B------:R-:W-:Y:S02]  /*04a0*/  VIMNMX R11, PT, PT, R10, 0xff, PT ;  /* 0x000000ff0a0b7848 */ /* 0x000fe40003fe0100 */
[C---:B-1----:R-:W-:Y:S02]  /*04b0*/  IADD3 R2, P0, PT, R3.reuse, UR4, RZ ;  /* 0x0000000403027c10 */ /* 0x042fe4000ff1e0ff */
[----:B--2---:R-:W-:Y:S02]  /*04c0*/  VIMNMX R0, PT, PT, RZ, R4, !PT ;  /* 0x00000004ff007248 */ /* 0x004fe40007fe0100 */
[----:B------:R-:W-:Y:S02]  /*04d0*/  LEA.HI.X.SX32 R3, R3, UR5, 0x1, P0 ;  /* 0x0000000503037c11 */ /* 0x000fe400080f0eff */
[----:B------:R-:W-:-:S03]  /*04e0*/  VIMNMX R5, PT, PT, R0, 0xff, PT ;  /* 0x000000ff00057848 */ /* 0x000fc60003fe0100 */
[----:B------:R-:W-:Y:S01]  /*04f0*/  STG.E.U8 desc[UR6][R2.64], R11 ;  /* 0x0000000b02007986 */ /* 0x000fe2000c101106 */
[----:B0-----:R-:W-:-:S03]  /*0500*/  VIMNMX R6, PT, PT, RZ, R8, !PT ;  /* 0x00000008ff067248 */ /* 0x001fc60007fe0100 */
[----:B------:R-:W-:Y:S01]  /*0510*/  STG.E.U8 desc[UR6][R2.64+0x2], R5 ;  /* 0x0000020502007986 */ /* 0x000fe2000c101106 */
[----:B------:R-:W-:-:S05]  /*0520*/  VIMNMX R7, PT, PT, R6, 0xff, PT ;  /* 0x000000ff06077848 */ /* 0x000fca0003fe0100 */
[----:B------:R-:W-:Y:S01]  /*0530*/  STG.E.U8 desc[UR6][R2.64+0x1], R7 ;  /* 0x0000010702007986 */ /* 0x000fe2000c101106 */
[----:B------:R-:W-:Y:S05]  /*0540*/  EXIT ;  /* 0x000000000000794d */ /* 0x000fea0003800000 */
        .type           $_Z15yuyv2bgr_kernalPhS_j$__internal_accurate_pow,@function
        .size           $_Z15yuyv2bgr_kernalPhS_j$__internal_accurate_pow,(.L_x_74 - $_Z15yuyv2bgr_kernalPhS_j$__internal_accurate_pow)
$_Z15yuyv2bgr_kernalPhS_j$__internal_accurate_pow:
        /* <DEDUP_REMOVED lines=87> */
[----:B------:R-:W-:-:S08]  /*0ac0*/  DFMA R10, R10, R14, -R6 ;  /* 0x0000000e0a0a722b */ /* 0x000fd00000000806 */
[----:B------:R-:W-:Y:S01]  /*0ad0*/  DFMA R12, R12, R14, R10 ;  /* 0x0000000e0c0c722b */ /* 0x000fe2000000000a */
[----:B------:R-:W-:Y:S02]  /*0ae0*/  IMAD.MOV.U32 R10, RZ, RZ, 0x652b82fe ;  /* 0x652b82feff0a7424 */ /* 0x000fe400078e00ff */
[----:B------:R-:W-:-:S05]  /*0af0*/  IMAD.MOV.U32 R11, RZ, RZ, 0x3ff71547 ;  /* 0x3ff71547ff0b7424 */ /* 0x000fca00078e00ff */
        /* <DEDUP_REMOVED lines=56> */
.L_x_63:
[----:B------:R-:W-:Y:S02]  /*0e80*/  DFMA R12, R12, R6, R6 ;  /* 0x000000060c0c722b */ /* 0x000fe40000000006 */
[----:B------:R-:W-:-:S08]  /*0e90*/  DSETP.NEU.AND P1, PT, |R6|, +INF , PT ;  /* 0x7ff000000600742a */ /* 0x000fd00003f2d200 */
[----:B------:R-:W-:Y:S01]  /*0ea0*/  FSEL R9, R6, R12, !P1 ;  /* 0x0000000c06097208 */ /* 0x000fe20004800000 */
[----:B------:R-:W-:Y:S01]  /*0eb0*/  IMAD.MOV.U32 R6, RZ, RZ, R0 ;  /* 0x000000ffff067224 */ /* 0x000fe200078e0000 */
[----:B------:R-:W-:Y:S01]  /*0ec0*/  FSEL R12, R7, R13, !P1 ;  /* 0x0000000d070c7208 */ /* 0x000fe20004800000 */
[----:B------:R-:W-:-:S04]  /*0ed0*/  IMAD.MOV.U32 R7, RZ, RZ, 0x0 ;  /* 0x00000000ff077424 */ /* 0x000fc800078e00ff */
[----:B------:R-:W-:Y:S05]  /*0ee0*/  RET.REL.NODEC R6 `(_Z15yuyv2bgr_kernalPhS_j) ;  /* 0xfffffff006447950 */ /* 0x000fea0003c3ffff */
.L_x_64:
        /* <DEDUP_REMOVED lines=9> */
.L_x_74:


//--------------------- .text._Z15yuyv2yuv_kernalPhS_j --------------------------
	.section	.text._Z15yuyv2yuv_kernalPhS_j,"ax",@progbits
	.align	128
        .global         _Z15yuyv2yuv_kernalPhS_j
        .type           _Z15yuyv2yuv_kernalPhS_j,@function
        .size           _Z15yuyv2yuv_kernalPhS_j,(.L_x_75 - _Z15yuyv2yuv_kernalPhS_j)
        .other          _Z15yuyv2yuv_kernalPhS_j,@"STO_CUDA_ENTRY STV_DEFAULT"
_Z15yuyv2yuv_kernalPhS_j:
.text._Z15yuyv2yuv_kernalPhS_j:
        /* <DEDUP_REMOVED lines=10> */
[----:B------:R-:W-:Y:S01]  /*00a0*/  LEA.HI.X.SX32 R3, R3, UR9, 0x1, P0 ;  /* 0x0000000903037c11 */ /* 0x000fe200080f0eff */
[----:B------:R-:W0:Y:S01]  /*00b0*/  S2UR UR5, SR_CgaCtaId ;  /* 0x00000000000579c3 */ /* 0x000e220000008800 */
[----:B------:R-:W-:Y:S01]  /*00c0*/  UMOV UR4, 0x400 ;  /* 0x0000040000047882 */ /* 0x000fe20000000000 */
[----:B------:R-:W-:Y:S01]  /*00d0*/  LOP3.LUT R26, R9, 0x1, RZ, 0xc0, !PT ;  /* 0x00000001091a7812 */ /* 0x000fe200078ec0ff */
[----:B------:R-:W1:Y:S01]  /*00e0*/  LDCU.64 UR8, c[0x0][0x388] ;  /* 0x00007100ff0877ac */ /* 0x000e620008000a00 */
[----:B---3--:R-:W2:Y:S04]  /*00f0*/  LDG.E.U8 R4, desc[UR6][R2.64] ;  /* 0x0000000602047981 */ /* 0x008ea8000c1e1100 */
[----:B------:R1:W2:Y:S01]  /*0100*/  LDG.E.U8 R5, desc[UR6][R2.64+0x1] ;  /* 0x0000010602057981 */ /* 0x0002a2000c1e1100 */
[----:B------:R-:W-:Y:S01]  /*0110*/  IMAD.IADD R0, R0, 0x1, R9 ;  /* 0x0000000100007824 */ /* 0x000fe200078e0209 */
[----:B------:R-:W-:Y:S03]  /*0120*/  BSSY.RECONVERGENT B0, `(.L_x_65) ;  /* 0x0000015000007945 */ /* 0x000fe60003800200 */
[----:B------:R-:W-:-:S05]  /*0130*/  IMAD R0, R0, 0x3, RZ ;  /* 0x0000000300007824 */ /* 0x000fca00078e02ff */
[----:B-1----:R-:W-:Y:S01]  /*0140*/  IADD3 R2, P0, PT, R0, UR8, RZ ;  /* 0x0000000800027c10 */ /* 0x002fe2000ff1e0ff */
[----:B0-----:R-:W-:Y:S01]  /*0150*/  ULEA UR4, UR5, UR4, 0x18 ;  /* 0x0000000405047291 */ /* 0x001fe2000f8ec0ff */
[----:B--2---:R-:W-:Y:S02]  /*0160*/  PRMT R8, R5, 0x7604, R4 ;  /* 0x0000760405087816 */ /* 0x004fe40000000004 */
[----:B------:R-:W0:Y:S06]  /*0170*/  I2F.F64.U32 R4, R26 ;  /* 0x0000001a00047312 */ /* 0x000e2c0000201800 */
[----:B------:R-:W-:Y:S01]  /*0180*/  STS.U16 [R27+UR4], R8 ;  /* 0x000000081b007988 */ /* 0x000fe20008000404 */
[----:B------:R-:W-:Y:S01]  /*0190*/  BAR.SYNC.DEFER_BLOCKING 0x0 ;  /* 0x0000000000007b1d */ /* 0x000fe20000010000 */
[----:B0-----:R-:W-:-:S04]  /*01a0*/  SHF.R.U32.HI R3, RZ, 0x14, R5 ;  /* 0x00000014ff037819 */ /* 0x001fc80000011605 */
[----:B------:R-:W-:Y:S02]  /*01b0*/  LOP3.LUT R6, R3, 0x7ff, RZ, 0xc0, !PT ;  /* 0x000007ff03067812 */ /* 0x000fe400078ec0ff */
[----:B------:R-:W-:-:S03]  /*01c0*/  LEA.HI.X.SX32 R3, R0, UR9, 0x1, P0 ;  /* 0x0000000900037c11 */ /* 0x000fc600080f0eff */
[----:B------:R-:W-:-:S05]  /*01d0*/  VIADD R9, R6, 0xfffffc0c ;  /* 0xfffffc0c06097836 */ /* 0x000fca0000000000 */
[CC--:B------:R-:W-:Y:S01]  /*01e0*/  SHF.L.U32 R0, R4.reuse, R9.reuse, RZ ;  /* 0x0000000904007219 */ /* 0x0c0fe200000006ff */
[----:B------:R0:W1:Y:S01]  /*01f0*/  LDS.U8 R7, [R27+UR4] ;  /* 0x000000041b077984 */ /* 0x0000620008000000 */
[----:B------:R-:W-:Y:S02]  /*0200*/  SHF.L.U64.HI R9, R4, R9, R5 ;  /* 0x0000000904097219 */ /* 0x000fe40000010205 */
[----:B------:R-:W-:Y:S02]  /*0210*/  ISETP.NE.U32.AND P0, PT, R0, RZ, PT ;  /* 0x000000ff0000720c */ /* 0x000fe40003f05070 */
[----:B------:R-:W-:Y:S02]  /*0220*/  MOV R0, 0x270 ;  /* 0x0000027000007802 */ /* 0x000fe40000000f00 */
[----:B------:R-:W-:Y:S01]  /*0230*/  ISETP.NE.AND.EX P0, PT, R9, -0x80000000, PT, P0 ;  /* 0x800000000900780c */ /* 0x000fe20003f05300 */
[----:B0-----:R-:W-:Y:S01]  /*0240*/  VIADD R27, R27, UR4 ;  /* 0x000000041b1b7c36 */ /* 0x001fe20008000000 */
[----:B-1----:R0:W-:Y:S11]  /*0250*/  STG.E.U8 desc[UR6][R2.64], R7 ;  /* 0x0000000702007986 */ /* 0x0021f6000c101106 */
[----:B0-----:R-:W-:Y:S05]  /*0260*/  CALL.REL.NOINC `($_Z15yuyv2yuv_kernalPhS_j$__internal_accurate_pow) ;  /* 0x0000000000407944 */ /* 0x001fea0003c00000 */
[----:B------:R-:W-:Y:S05]  /*0270*/  BSYNC.RECONVERGENT B0 ;  /* 0x0000000000007941 */ /* 0x000fea0003800200 */
.L_x_65:
[----:B------:R-:W-:Y:S01]  /*0280*/  IMAD.MOV.U32 R4, RZ, RZ, R7 ;  /* 0x000000ffff047224 */ /* 0x000fe200078e0007 */
[----:B------:R-:W-:Y:S01]  /*0290*/  ISETP.NE.AND P1, PT, R26, RZ, PT ;  /* 0x000000ff1a00720c */ /* 0x000fe20003f25270 */
[----:B------:R-:W-:-:S06]  /*02a0*/  IMAD.MOV.U32 R5, RZ, RZ, R10 ;  /* 0x000000ffff057224 */ /* 0x000fcc00078e000a */
[----:B------:R-:W-:-:S10]  /*02b0*/  DADD R4, -RZ, -R4 ;  /* 0x00000000ff047229 */ /* 0x000fd40000000904 */
[----:B------:R-:W-:Y:S02]  /*02c0*/  FSEL R4, R4, R7, !P0 ;  /* 0x0000000704047208 */ /* 0x000fe40004000000 */
[----:B------:R-:W-:Y:S02]  /*02d0*/  FSEL R5, R5, R10, !P0 ;  /* 0x0000000a05057208 */ /* 0x000fe40004000000 */
[----:B------:R-:W-:Y:S02]  /*02e0*/  FSEL R4, R4, RZ, P1 ;  /* 0x000000ff04047208 */ /* 0x000fe40000800000 */
[----:B------:R-:W-:-:S04]  /*02f0*/  FSEL R5, R5, 1.875, P1 ;  /* 0x3ff0000005057808 */ /* 0x000fc80000800000 */
[----:B------:R-:W0:Y:S02]  /*0300*/  F2I.F64.TRUNC R4, R4 ;  /* 0x0000000400047311 */ /* 0x000e24000030d100 */
[----:B0-----:R-:W-:-:S05]  /*0310*/  IMAD.IADD R27, R27, 0x1, R4 ;  /* 0x000000011b1b7824 */ /* 0x001fca00078e0204 */
[----:B------:R-:W0:Y:S04]  /*0320*/  LDS.U8 R7, [R27] ;  /* 0x000000001b077984 */ /* 0x000e280000000000 */
[----:B------:R-:W1:Y:S04]  /*0330*/  LDS.U8 R9, [R27+0x2] ;  /* 0x000002001b097984 */ /* 0x000e680000000000 */
[----:B0-----:R-:W-:Y:S04]  /*0340*/  STG.E.U8 desc[UR6][R2.64+0x1], R7 ;  /* 0x0000010702007986 */ /* 0x001fe8000c101106 */
[----:B-1----:R-:W-:Y:S01]  /*0350*/  STG.E.U8 desc[UR6][R2.64+0x2], R9 ;  /* 0x0000020902007986 */ /* 0x002fe2000c101106 */
[----:B------:R-:W-:Y:S05]  /*0360*/  EXIT ;  /* 0x000000000000794d */ /* 0x000fea0003800000 */
        .type           $_Z15yuyv2yuv_kernalPhS_j$__internal_accurate_pow,@function
        .size           $_Z15yuyv2yuv_kernalPhS_j$__internal_accurate_pow,(.L_x_75 - $_Z15yuyv2yuv_kernalPhS_j$__internal_accurate_pow)
$_Z15yuyv2yuv_kernalPhS_j$__internal_accurate_pow:
        /* <DEDUP_REMOVED lines=15> */
[----:B------:R-:W-:Y:S02]  /*0460*/  DMUL R12, R6, R6 ;  /* 0x00000006060c7228 */ /* 0x000fe40000000000 */
[----:B------:R-:W-:-:S06]  /*0470*/  DADD R10, RZ, -R6 ;  /* 0x00000000ff0a7229 */ /* 0x000fcc0000000806 */
[----:B------:R-:W-:Y:S01]  /*0480*/  DFMA R8, R12, UR4, R8 ;  /* 0x000000040c087c2b */ /* 0x000fe20008000008 */
[----:B------:R-:W-:Y:S01]  /*0490*/  UMOV UR4, 0x75488a3f ;  /* 0x75488a3f00047882 */ /* 0x000fe20000000000 */
[----:B------:R-:W-:Y:S01]  /*04a0*/  UMOV UR5, 0x3ef3b20a ;  /* 0x3ef3b20a00057882 */ /* 0x000fe20000000000 */
[----:B------:R-:W-:Y:S02]  /*04b0*/  DADD R18, R10, R10 ;  /* 0x000000000a127229 */ /* 0x000fe4000000000a */
[----:B------:R-:W-:-:S03]  /*04c0*/  DMUL R10, R6, R6 ;  /* 0x00000006060a7228 */ /* 0x000fc60000000000 */
[----:B------:R-:W-:Y:S01]  /*04d0*/  DFMA R8, R12, R8, UR4 ;  /* 0x000000040c087e2b */ /* 0x000fe20008000008 */
[----:B------:R-:W-:Y:S01]  /*04e0*/  UMOV UR4, 0xe4faecd5 ;  /* 0xe4faecd500047882 */ /* 0x000fe20000000000 */
[----:B------:R-:W-:Y:S01]  /*04f0*/  UMOV UR5, 0x3f1745cd ;  /* 0x3f1745cd00057882 */ /* 0x000fe20000000000 */
[----:B------:R-:W-:-:S05]  /*0500*/  DFMA R18, RZ, -R6, R18 ;  /* 0x80000006ff12722b */ /* 0x000fca0000000012 */
[----:B------:R-:W-:Y:S01]  /*0510*/  DFMA R8, R12, R8, UR4 ;  /* 0x000000040c087e2b */ /* 0x000fe20008000008 */
[----:B------:R-:W-:Y:S01]  /*0520*/  UMOV UR4, 0x258a578b ;  /* 0x258a578b00047882 */ /* 0x000fe20000000000 */
[----:B------:R-:W-:Y:S01]  /*0530*/  UMOV UR5, 0x3f3c71c7 ;  /* 0x3f3c71c700057882 */ /* 0x000fe20000000000 */
[----:B------:R-:W-:-:S05]  /*0540*/  DMUL R14, R14, R18 ;  /* 0x000000120e0e7228 */ /* 0x000fca0000000000 */
[----:B------:R-:W-:Y:S01]  /*0550*/  DFMA R8, R12, R8, UR4 ;  /* 0x000000040c087e2b */ /* 0x000fe20008000008 */
[----:B------:R-:W-:Y:S01]  /*0560*/  UMOV UR4, 0x9242b910 ;  /* 0x9242b91000047882 */ /* 0x000fe20000000000 */
[----:B------:R-:W-:-:S03]  /*0570*/  UMOV UR5, 0x3f624924 ;  /* 0x3f62492400057882 */ /* 0x000fc60000000000 */
[----:B------:R-:W-:Y:S02]  /*0580*/  VIADD R23, R15, 0x100000 ;  /* 0x001000000f177836 */ /* 0x000fe40000000000 */
[----:B------:R-:W-:Y:S01]  /*0590*/  IMAD.MOV.U32 R22, RZ, RZ, R14 ;  /* 0x000000ffff167224 */ /* 0x000fe200078e000e */
        /* <DEDUP_REMOVED lines=11> */
[C---:B------:R-:W-:Y:S02]  /*0650*/  DMUL R12, R6.reuse, R10 ;  /* 0x0000000a060c7228 */ /* 0x040fe40000000000 */
[----:B------:R-:W-:-:S04]  /*0660*/  DFMA R20, R6, R6, -R10 ;  /* 0x000000060614722b */ /* 0x000fc8000000080a */
        /* <DEDUP_REMOVED lines=28> */
[----:B------:R-:W-:-:S05]  /*0830*/  IMAD.SHL.U32 R10, R5, 0x2, RZ ;  /* 0x00000002050a7824 */ /* 0x000fca00078e00ff */
[----:B------:R-:W-:Y:S02]  /*0840*/  ISETP.GT.U32.AND P1, PT, R10, -0x2000001, PT ;  /* 0xfdffffff0a00780c */ /* 0x000fe40003f24070 */
[----:B------:R-:W-:Y:S01]  /*0850*/  DADD R8, R8, -R12 ;  /* 0x0000000008087229 */ /* 0x000fe2000000080c */
[----:B------:R-:W-:Y:S01]  /*0860*/  LOP3.LUT R13, R5, 0xff0fffff, RZ, 0xc0, !PT ;  /* 0xff0fffff050d7812 */ /* 0x000fe200078ec0ff */
[----:B------:R-:W-:-:S03]  /*0870*/  IMAD.MOV.U32 R12, RZ, RZ, R4 ;  /* 0x000000ffff0c7224 */ /* 0x000fc600078e0004 */
[----:B------:R-:W-:-:S03]  /*0880*/  SEL R13, R13, R5, P1 ;  /* 0x000000050d0d7207 */ /* 0x000fc60000800000 */
[----:B------:R-:W-:-:S08]  /*0890*/  DFMA R8, RZ, UR8, R8 ;  /* 0x00000008ff087c2b */ /* 0x000fd00008000008 */
[----:B------:R-:W-:-:S08]  /*08a0*/  DADD R10, R6, R8 ;  /* 0x00000000060a7229 */ /* 0x000fd00000000008 */
[----:B------:R-:W-:Y:S02]  /*08b0*/  DADD R6, R6, -R10 ;  /* 0x0000000006067229 */ /* 0x000fe4000000080a */
[----:B------:R-:W-:-:S06]  /*08c0*/  DMUL R4, R10, R12 ;  /* 0x0000000c0a047228 */ /* 0x000fcc0000000000 */
[----:B------:R-:W-:Y:S02]  /*08d0*/  DADD R6, R8, R6 ;  /* 0x0000000008067229 */ /* 0x000fe40000000006 */
[----:B------:R-:W-:Y:S01]  /*08e0*/  DFMA R10, R10, R12, -R4 ;  /* 0x0000000c0a0a722b */ /* 0x000fe20000000804 */
[----:B------:R-:W-:Y:S02]  /*08f0*/  IMAD.MOV.U32 R8, RZ, RZ, 0x652b82fe ;  /* 0x652b82feff087424 */ /* 0x000fe400078e00ff */
[----:B------:R-:W-:-:S05]  /*0900*/  IMAD.MOV.U32 R9, RZ, RZ, 0x3ff71547 ;  /* 0x3ff71547ff097424 */ /* 0x000fca00078e00ff */
        /* <DEDUP_REMOVED lines=57> */
.L_x_66:
[----:B------:R-:W-:Y:S02]  /*0ca0*/  DFMA R10, R10, R4, R4 ;  /* 0x000000040a0a722b */ /* 0x000fe40000000004 */
[----:B------:R-:W-:-:S08]  /*0cb0*/  DSETP.NEU.AND P1, PT, |R4|, +INF , PT ;  /* 0x7ff000000400742a */ /* 0x000fd00003f2d200 */
[----:B------:R-:W-:Y:S01]  /*0cc0*/  FSEL R7, R4, R10, !P1 ;  /* 0x0000000a04077208 */ /* 0x000fe20004800000 */
[----:B------:R-:W-:Y:S01]  /*0cd0*/  IMAD.MOV.U32 R4, RZ, RZ, R0 ;  /* 0x000000ffff047224 */ /* 0x000fe200078e0000 */
[----:B------:R-:W-:Y:S01]  /*0ce0*/  FSEL R10, R5, R11, !P1 ;  /* 0x0000000b050a7208 */ /* 0x000fe20004800000 */
[----:B------:R-:W-:-:S04]  /*0cf0*/  IMAD.MOV.U32 R5, RZ, RZ, 0x0 ;  /* 0x00000000ff057424 */ /* 0x000fc800078e00ff */
[----:B------:R-:W-:Y:S05]  /*0d00*/  RET.REL.NODEC R4 `(_Z15yuyv2yuv_kernalPhS_j) ;  /* 0xfffffff004bc7950 */ /* 0x000fea0003c3ffff */
.L_x_67:
        /* <DEDUP_REMOVED lines=15> */
.L_x_75:


//--------------------- .nv.shared._Z14resizeh_kernalPfiiS_ii --------------------------
	.section	.nv.shared._Z14resizeh_kernalPfiiS_ii,"aw",@nobits
	.sectionflags	@""
	.align	16
	.zero		1024


//--------------------- .nv.shared.reserved.0     --------------------------
	.section	.nv.shared.reserved.0,"aw",@nobits
	.weak		__nv_reservedSMEM_offset_0_alias
	.size		__nv_reservedSMEM_offset_0_alias, 0, 64
	.other		__nv_reservedSMEM_offset_0_alias,@"STO_CUDA_RESERVED_SHARED STV_DEFAULT"
__nv_reservedSMEM_offset_0_alias:
	.zero		0
	.zero		64


//--------------------- .nv.shared._Z14resizew_kernalPfiiS_ii --------------------------
	.section	.nv.shared._Z14resizew_kernalPfiiS_ii,"aw",@nobits
	.sectionflags	@""
	.align	16
	.zero		1024


//--------------------- .nv.shared._Z15yuyv2dst_kernalPhS_PfS_jjhffffffhffffff --------------------------
	.section	.nv.shared._Z15yuyv2dst_kernalPhS_PfS_jjhffffffhffffff,"aw",@nobits
	.sectionflags	@""
	.align	16
	.zero		1024


//--------------------- .nv.shared._Z15yuyv2bgr_kernalPhS_j --------------------------
	.section	.nv.shared._Z15yuyv2bgr_kernalPhS_j,"aw",@nobits
	.sectionflags	@""
	.align	16
	.zero		1024


//--------------------- .nv.shared._Z15yuyv2yuv_kernalPhS_j --------------------------
	.section	.nv.shared._Z15yuyv2yuv_kernalPhS_j,"aw",@nobits
	.sectionflags	@""
	.align	16
	.zero		1024


//--------------------- .nv.constant0._Z14resizeh_kernalPfiiS_ii --------------------------
	.section	.nv.constant0._Z14resizeh_kernalPfiiS_ii,"a",@progbits
	.sectionflags	@""
	.align	4
.nv.constant0._Z14resizeh_kernalPfiiS_ii:
	.zero		928


//--------------------- .nv.constant0._Z14resizew_kernalPfiiS_ii --------------------------
	.section	.nv.constant0._Z14resizew_kernalPfiiS_ii,"a",@progbits
	.sectionflags	@""
	.align	4
.nv.constant0._Z14resizew_kernalPfiiS_ii:
	.zero		928


//--------------------- .nv.constant0._Z15yuyv2dst_kernalPhS_PfS_jjhffffffhffffff --------------------------
	.section	.nv.constant0._Z15yuyv2dst_kernalPhS_PfS_jjhffffffhffffff,"a",@progbits
	.sectionflags	@""
	.align	4
.nv.constant0._Z15yuyv2dst_kernalPhS_PfS_jjhffffffhffffff:
	.zero		992


//--------------------- .nv.constant0._Z15yuyv2bgr_kernalPhS_j --------------------------
	.section	.nv.constant0._Z15yuyv2bgr_kernalPhS_j,"a",@progbits
	.sectionflags	@""
	.align	4
.nv.constant0._Z15yuyv2bgr_kernalPhS_j:
	.zero		916


//--------------------- .nv.constant0._Z15yuyv2yuv_kernalPhS_j --------------------------
	.section	.nv.constant0._Z15yuyv2yuv_kernalPhS_j,"a",@progbits
	.sectionflags	@""
	.align	4
.nv.constant0._Z15yuyv2yuv_kernalPhS_j:
	.zero		916


//--------------------- SYMBOLS --------------------------

	.type		.nv.reservedSmem.offset0,@object
	.size		.nv.reservedSmem.offset0,0x4
	.type		.nv.reservedSmem.cap,@object
	.size		.nv.reservedSmem.cap,0x4
